//
// Generated by NVIDIA NVVM Compiler
//
// Compiler Build ID: CL-36424714
// Cuda compilation tools, release 13.0, V13.0.88
// Based on NVVM 20.0.0
//

.version 9.0
.target sm_100
.address_size 64

	// .globl	_Z4basePfS_
.global .align 4 .b8 __cudart_i2opi_f[24] = {65, 144, 67, 60, 153, 149, 98, 219, 192, 221, 52, 245, 209, 87, 39, 252, 41, 21, 68, 78, 110, 131, 249, 162};

.visible .entry _Z4basePfS_(
	.param .u64 .ptr .align 1 _Z4basePfS__param_0,
	.param .u64 .ptr .align 1 _Z4basePfS__param_1
)
{
	.local .align 4 .b8 	__local_depot0[28];
	.reg .b64 	%SP;
	.reg .b64 	%SPL;
	.reg .pred 	%p<12>;
	.reg .b32 	%r<59>;
	.reg .b32 	%f<31>;
	.reg .b64 	%rd<29>;
	.reg .b64 	%fd<29>;

	mov.u64 	%SPL, __local_depot0;
	ld.param.u64 	%rd9, [_Z4basePfS__param_0];
	ld.param.u64 	%rd10, [_Z4basePfS__param_1];
	cvta.to.global.u64 	%rd11, %rd10;
	add.u64 	%rd1, %SPL, 0;
	mov.u32 	%r19, %ctaid.x;
	mov.u32 	%r20, %ntid.x;
	mov.u32 	%r21, %tid.x;
	mad.lo.s32 	%r1, %r19, %r20, %r21;
	mul.wide.s32 	%rd13, %r1, 4;
	add.s64 	%rd14, %rd11, %rd13;
	ld.global.f32 	%f1, [%rd14];
	mul.f32 	%f8, %f1, 0f3F22F983;
	cvt.rni.s32.f32 	%r58, %f8;
	cvt.rn.f32.s32 	%f9, %r58;
	fma.rn.f32 	%f10, %f9, 0fBFC90FDA, %f1;
	fma.rn.f32 	%f11, %f9, 0fB3A22168, %f10;
	fma.rn.f32 	%f30, %f9, 0fA7C234C5, %f11;
	abs.f32 	%f3, %f1;
	setp.ltu.f32 	%p1, %f3, 0f47CE4780;
	@%p1 bra 	$L__BB0_8;
	setp.neu.f32 	%p2, %f3, 0f7F800000;
	@%p2 bra 	$L__BB0_3;
	mov.f32 	%f14, 0f00000000;
	mul.rn.f32 	%f30, %f1, %f14;
	mov.b32 	%r58, 0;
	bra.uni 	$L__BB0_8;
$L__BB0_3:
	mov.b32 	%r3, %f1;
	shl.b32 	%r23, %r3, 8;
	or.b32  	%r4, %r23, -2147483648;
	mov.b64 	%rd28, 0;
	mov.b32 	%r55, 0;
	mov.u64 	%rd26, __cudart_i2opi_f;
	mov.u64 	%rd27, %rd1;
$L__BB0_4:
	.pragma "nounroll";
	ld.global.nc.u32 	%r24, [%rd26];
	mad.wide.u32 	%rd17, %r24, %r4, %rd28;
	shr.u64 	%rd28, %rd17, 32;
	st.local.u32 	[%rd27], %rd17;
	add.s32 	%r55, %r55, 1;
	add.s64 	%rd27, %rd27, 4;
	add.s64 	%rd26, %rd26, 4;
	setp.ne.s32 	%p3, %r55, 6;
	@%p3 bra 	$L__BB0_4;
	shr.u32 	%r25, %r3, 23;
	st.local.u32 	[%rd1+24], %rd28;
	and.b32  	%r7, %r25, 31;
	and.b32  	%r26, %r25, 224;
	add.s32 	%r27, %r26, -128;
	shr.u32 	%r28, %r27, 5;
	mul.wide.u32 	%rd18, %r28, 4;
	sub.s64 	%rd8, %rd1, %rd18;
	ld.local.u32 	%r56, [%rd8+24];
	ld.local.u32 	%r57, [%rd8+20];
	setp.eq.s32 	%p4, %r7, 0;
	@%p4 bra 	$L__BB0_7;
	shf.l.wrap.b32 	%r56, %r57, %r56, %r7;
	ld.local.u32 	%r29, [%rd8+16];
	shf.l.wrap.b32 	%r57, %r29, %r57, %r7;
$L__BB0_7:
	shr.u32 	%r30, %r56, 30;
	shf.l.wrap.b32 	%r31, %r57, %r56, 2;
	shl.b32 	%r32, %r57, 2;
	shr.u32 	%r33, %r31, 31;
	add.s32 	%r34, %r33, %r30;
	neg.s32 	%r35, %r34;
	setp.lt.s32 	%p5, %r3, 0;
	selp.b32 	%r58, %r35, %r34, %p5;
	xor.b32  	%r36, %r31, %r3;
	shr.s32 	%r37, %r31, 31;
	xor.b32  	%r38, %r37, %r31;
	xor.b32  	%r39, %r37, %r32;
	cvt.u64.u32 	%rd19, %r38;
	shl.b64 	%rd20, %rd19, 32;
	cvt.u64.u32 	%rd21, %r39;
	or.b64  	%rd22, %rd20, %rd21;
	cvt.rn.f64.s64 	%fd6, %rd22;
	mul.f64 	%fd7, %fd6, 0d3BF921FB54442D19;
	cvt.rn.f32.f64 	%f12, %fd7;
	neg.f32 	%f13, %f12;
	setp.lt.s32 	%p6, %r36, 0;
	selp.f32 	%f30, %f13, %f12, %p6;
$L__BB0_8:
	mul.rn.f32 	%f15, %f30, %f30;
	and.b32  	%r41, %r58, 1;
	setp.eq.b32 	%p7, %r41, 1;
	selp.f32 	%f16, 0f3F800000, %f30, %p7;
	fma.rn.f32 	%f17, %f15, %f16, 0f00000000;
	fma.rn.f32 	%f18, %f15, 0f37CBAC00, 0fBAB607ED;
	selp.f32 	%f19, %f18, 0fB94D4153, %p7;
	selp.f32 	%f20, 0f3D2AAABB, 0f3C0885E4, %p7;
	fma.rn.f32 	%f21, %f19, %f15, %f20;
	selp.f32 	%f22, 0fBEFFFFFF, 0fBE2AAAA8, %p7;
	fma.rn.f32 	%f23, %f21, %f15, %f22;
	fma.rn.f32 	%f24, %f23, %f17, %f16;
	and.b32  	%r42, %r58, 2;
	setp.eq.s32 	%p8, %r42, 0;
	mov.f32 	%f25, 0f00000000;
	sub.f32 	%f26, %f25, %f24;
	selp.f32 	%f27, %f24, %f26, %p8;
	cvt.f64.f32 	%fd8, %f27;
	add.f64 	%fd1, %fd8, 0d3FF0000000000000;
	fma.rn.f64 	%fd9, %fd1, 0d3FF71547652B82FE, 0d4338000000000000;
	{
	.reg .b32 %temp; 
	mov.b64 	{%r16, %temp}, %fd9;
	}
	mov.f64 	%fd10, 0dC338000000000000;
	add.rn.f64 	%fd11, %fd9, %fd10;
	fma.rn.f64 	%fd12, %fd11, 0dBFE62E42FEFA39EF, %fd1;
	fma.rn.f64 	%fd13, %fd11, 0dBC7ABC9E3B39803F, %fd12;
	fma.rn.f64 	%fd14, %fd13, 0d3E5ADE1569CE2BDF, 0d3E928AF3FCA213EA;
	fma.rn.f64 	%fd15, %fd14, %fd13, 0d3EC71DEE62401315;
	fma.rn.f64 	%fd16, %fd15, %fd13, 0d3EFA01997C89EB71;
	fma.rn.f64 	%fd17, %fd16, %fd13, 0d3F2A01A014761F65;
	fma.rn.f64 	%fd18, %fd17, %fd13, 0d3F56C16C1852B7AF;
	fma.rn.f64 	%fd19, %fd18, %fd13, 0d3F81111111122322;
	fma.rn.f64 	%fd20, %fd19, %fd13, 0d3FA55555555502A1;
	fma.rn.f64 	%fd21, %fd20, %fd13, 0d3FC5555555555511;
	fma.rn.f64 	%fd22, %fd21, %fd13, 0d3FE000000000000B;
	fma.rn.f64 	%fd23, %fd22, %fd13, 0d3FF0000000000000;
	fma.rn.f64 	%fd24, %fd23, %fd13, 0d3FF0000000000000;
	{
	.reg .b32 %temp; 
	mov.b64 	{%r17, %temp}, %fd24;
	}
	{
	.reg .b32 %temp; 
	mov.b64 	{%temp, %r18}, %fd24;
	}
	shl.b32 	%r43, %r16, 20;
	add.s32 	%r44, %r43, %r18;
	mov.b64 	%fd28, {%r17, %r44};
	{
	.reg .b32 %temp; 
	mov.b64 	{%temp, %r45}, %fd1;
	}
	mov.b32 	%f28, %r45;
	abs.f32 	%f7, %f28;
	setp.lt.f32 	%p9, %f7, 0f4086232B;
	@%p9 bra 	$L__BB0_11;
	setp.lt.f64 	%p10, %fd1, 0d0000000000000000;
	add.f64 	%fd25, %fd1, 0d7FF0000000000000;
	selp.f64 	%fd28, 0d0000000000000000, %fd25, %p10;
	setp.geu.f32 	%p11, %f7, 0f40874800;
	@%p11 bra 	$L__BB0_11;
	shr.u32 	%r46, %r16, 31;
	add.s32 	%r47, %r16, %r46;
	shr.s32 	%r48, %r47, 1;
	shl.b32 	%r49, %r48, 20;
	add.s32 	%r50, %r18, %r49;
	mov.b64 	%fd26, {%r17, %r50};
	sub.s32 	%r51, %r16, %r48;
	shl.b32 	%r52, %r51, 20;
	add.s32 	%r53, %r52, 1072693248;
	mov.b32 	%r54, 0;
	mov.b64 	%fd27, {%r54, %r53};
	mul.f64 	%fd28, %fd27, %fd26;
$L__BB0_11:
	cvta.to.global.u64 	%rd23, %rd9;
	cvt.rn.f32.f64 	%f29, %fd28;
	add.s64 	%rd25, %rd23, %rd13;
	st.global.f32 	[%rd25], %f29;
	ret;

}
	// .globl	_Z6memoryPfS_
.visible .entry _Z6memoryPfS_(
	.param .u64 .ptr .align 1 _Z6memoryPfS__param_0,
	.param .u64 .ptr .align 1 _Z6memoryPfS__param_1
)
{
	.reg .b32 	%r<5>;
	.reg .b32 	%f<2>;
	.reg .b64 	%rd<8>;

	ld.param.u64 	%rd1, [_Z6memoryPfS__param_0];
	ld.param.u64 	%rd2, [_Z6memoryPfS__param_1];
	cvta.to.global.u64 	%rd3, %rd1;
	cvta.to.global.u64 	%rd4, %rd2;
	mov.u32 	%r1, %ctaid.x;
	mov.u32 	%r2, %ntid.x;
	mov.u32 	%r3, %tid.x;
	mad.lo.s32 	%r4, %r1, %r2, %r3;
	mul.wide.s32 	%rd5, %r4, 4;
	add.s64 	%rd6, %rd4, %rd5;
	ld.global.f32 	%f1, [%rd6];
	add.s64 	%rd7, %rd3, %rd5;
	st.global.f32 	[%rd7], %f1;
	ret;

}
	// .globl	_Z4mathPffi
.visible .entry _Z4mathPffi(
	.param .u64 .ptr .align 1 _Z4mathPffi_param_0,
	.param .f32 _Z4mathPffi_param_1,
	.param .u32 _Z4mathPffi_param_2
)
{
	.local .align 4 .b8 	__local_depot2[28];
	.reg .b64 	%SP;
	.reg .b64 	%SPL;
	.reg .pred 	%p<13>;
	.reg .b32 	%r<60>;
	.reg .b32 	%f<34>;
	.reg .b64 	%rd<25>;
	.reg .b64 	%fd<29>;

	mov.u64 	%SPL, __local_depot2;
	ld.param.u64 	%rd9, [_Z4mathPffi_param_0];
	ld.param.f32 	%f9, [_Z4mathPffi_param_1];
	ld.param.u32 	%r18, [_Z4mathPffi_param_2];
	add.u64 	%rd1, %SPL, 0;
	fma.rn.f32 	%f1, %f9, %f9, %f9;
	mul.f32 	%f10, %f1, 0f3F22F983;
	cvt.rni.s32.f32 	%r59, %f10;
	cvt.rn.f32.s32 	%f11, %r59;
	fma.rn.f32 	%f12, %f11, 0fBFC90FDA, %f1;
	fma.rn.f32 	%f13, %f11, 0fB3A22168, %f12;
	fma.rn.f32 	%f33, %f11, 0fA7C234C5, %f13;
	abs.f32 	%f3, %f1;
	setp.ltu.f32 	%p1, %f3, 0f47CE4780;
	@%p1 bra 	$L__BB2_8;
	setp.neu.f32 	%p2, %f3, 0f7F800000;
	@%p2 bra 	$L__BB2_3;
	mov.f32 	%f16, 0f00000000;
	mul.rn.f32 	%f33, %f1, %f16;
	mov.b32 	%r59, 0;
	bra.uni 	$L__BB2_8;
$L__BB2_3:
	mov.b32 	%r2, %f1;
	shl.b32 	%r20, %r2, 8;
	or.b32  	%r3, %r20, -2147483648;
	mov.b64 	%rd24, 0;
	mov.b32 	%r56, 0;
	mov.u64 	%rd22, __cudart_i2opi_f;
	mov.u64 	%rd23, %rd1;
$L__BB2_4:
	.pragma "nounroll";
	ld.global.nc.u32 	%r21, [%rd22];
	mad.wide.u32 	%rd13, %r21, %r3, %rd24;
	shr.u64 	%rd24, %rd13, 32;
	st.local.u32 	[%rd23], %rd13;
	add.s32 	%r56, %r56, 1;
	add.s64 	%rd23, %rd23, 4;
	add.s64 	%rd22, %rd22, 4;
	setp.ne.s32 	%p3, %r56, 6;
	@%p3 bra 	$L__BB2_4;
	shr.u32 	%r22, %r2, 23;
	st.local.u32 	[%rd1+24], %rd24;
	and.b32  	%r6, %r22, 31;
	and.b32  	%r23, %r22, 224;
	add.s32 	%r24, %r23, -128;
	shr.u32 	%r25, %r24, 5;
	mul.wide.u32 	%rd14, %r25, 4;
	sub.s64 	%rd8, %rd1, %rd14;
	ld.local.u32 	%r57, [%rd8+24];
	ld.local.u32 	%r58, [%rd8+20];
	setp.eq.s32 	%p4, %r6, 0;
	@%p4 bra 	$L__BB2_7;
	shf.l.wrap.b32 	%r57, %r58, %r57, %r6;
	ld.local.u32 	%r26, [%rd8+16];
	shf.l.wrap.b32 	%r58, %r26, %r58, %r6;
$L__BB2_7:
	shr.u32 	%r27, %r57, 30;
	shf.l.wrap.b32 	%r28, %r58, %r57, 2;
	shl.b32 	%r29, %r58, 2;
	shr.u32 	%r30, %r28, 31;
	add.s32 	%r31, %r30, %r27;
	neg.s32 	%r32, %r31;
	setp.lt.s32 	%p5, %r2, 0;
	selp.b32 	%r59, %r32, %r31, %p5;
	xor.b32  	%r33, %r28, %r2;
	shr.s32 	%r34, %r28, 31;
	xor.b32  	%r35, %r34, %r28;
	xor.b32  	%r36, %r34, %r29;
	cvt.u64.u32 	%rd15, %r35;
	shl.b64 	%rd16, %rd15, 32;
	cvt.u64.u32 	%rd17, %r36;
	or.b64  	%rd18, %rd16, %rd17;
	cvt.rn.f64.s64 	%fd6, %rd18;
	mul.f64 	%fd7, %fd6, 0d3BF921FB54442D19;
	cvt.rn.f32.f64 	%f14, %fd7;
	neg.f32 	%f15, %f14;
	setp.lt.s32 	%p6, %r33, 0;
	selp.f32 	%f33, %f15, %f14, %p6;
$L__BB2_8:
	mul.rn.f32 	%f17, %f33, %f33;
	and.b32  	%r38, %r59, 1;
	setp.eq.b32 	%p7, %r38, 1;
	selp.f32 	%f18, 0f3F800000, %f33, %p7;
	fma.rn.f32 	%f19, %f17, %f18, 0f00000000;
	fma.rn.f32 	%f20, %f17, 0f37CBAC00, 0fBAB607ED;
	selp.f32 	%f21, %f20, 0fB94D4153, %p7;
	selp.f32 	%f22, 0f3D2AAABB, 0f3C0885E4, %p7;
	fma.rn.f32 	%f23, %f21, %f17, %f22;
	selp.f32 	%f24, 0fBEFFFFFF, 0fBE2AAAA8, %p7;
	fma.rn.f32 	%f25, %f23, %f17, %f24;
	fma.rn.f32 	%f26, %f25, %f19, %f18;
	and.b32  	%r39, %r59, 2;
	setp.eq.s32 	%p8, %r39, 0;
	mov.f32 	%f27, 0f00000000;
	sub.f32 	%f28, %f27, %f26;
	selp.f32 	%f29, %f26, %f28, %p8;
	cvt.f64.f32 	%fd8, %f29;
	add.f64 	%fd1, %fd8, 0d3FF0000000000000;
	fma.rn.f64 	%fd9, %fd1, 0d3FF71547652B82FE, 0d4338000000000000;
	{
	.reg .b32 %temp; 
	mov.b64 	{%r15, %temp}, %fd9;
	}
	mov.f64 	%fd10, 0dC338000000000000;
	add.rn.f64 	%fd11, %fd9, %fd10;
	fma.rn.f64 	%fd12, %fd11, 0dBFE62E42FEFA39EF, %fd1;
	fma.rn.f64 	%fd13, %fd11, 0dBC7ABC9E3B39803F, %fd12;
	fma.rn.f64 	%fd14, %fd13, 0d3E5ADE1569CE2BDF, 0d3E928AF3FCA213EA;
	fma.rn.f64 	%fd15, %fd14, %fd13, 0d3EC71DEE62401315;
	fma.rn.f64 	%fd16, %fd15, %fd13, 0d3EFA01997C89EB71;
	fma.rn.f64 	%fd17, %fd16, %fd13, 0d3F2A01A014761F65;
	fma.rn.f64 	%fd18, %fd17, %fd13, 0d3F56C16C1852B7AF;
	fma.rn.f64 	%fd19, %fd18, %fd13, 0d3F81111111122322;
	fma.rn.f64 	%fd20, %fd19, %fd13, 0d3FA55555555502A1;
	fma.rn.f64 	%fd21, %fd20, %fd13, 0d3FC5555555555511;
	fma.rn.f64 	%fd22, %fd21, %fd13, 0d3FE000000000000B;
	fma.rn.f64 	%fd23, %fd22, %fd13, 0d3FF0000000000000;
	fma.rn.f64 	%fd24, %fd23, %fd13, 0d3FF0000000000000;
	{
	.reg .b32 %temp; 
	mov.b64 	{%r16, %temp}, %fd24;
	}
	{
	.reg .b32 %temp; 
	mov.b64 	{%temp, %r17}, %fd24;
	}
	shl.b32 	%r40, %r15, 20;
	add.s32 	%r41, %r40, %r17;
	mov.b64 	%fd28, {%r16, %r41};
	{
	.reg .b32 %temp; 
	mov.b64 	{%temp, %r42}, %fd1;
	}
	mov.b32 	%f30, %r42;
	abs.f32 	%f7, %f30;
	setp.lt.f32 	%p9, %f7, 0f4086232B;
	@%p9 bra 	$L__BB2_11;
	setp.lt.f64 	%p10, %fd1, 0d0000000000000000;
	add.f64 	%fd25, %fd1, 0d7FF0000000000000;
	selp.f64 	%fd28, 0d0000000000000000, %fd25, %p10;
	setp.geu.f32 	%p11, %f7, 0f40874800;
	@%p11 bra 	$L__BB2_11;
	shr.u32 	%r43, %r15, 31;
	add.s32 	%r44, %r15, %r43;
	shr.s32 	%r45, %r44, 1;
	shl.b32 	%r46, %r45, 20;
	add.s32 	%r47, %r17, %r46;
	mov.b64 	%fd26, {%r16, %r47};
	sub.s32 	%r48, %r15, %r45;
	shl.b32 	%r49, %r48, 20;
	add.s32 	%r50, %r49, 1072693248;
	mov.b32 	%r51, 0;
	mov.b64 	%fd27, {%r51, %r50};
	mul.f64 	%fd28, %fd27, %fd26;
$L__BB2_11:
	cvt.rn.f32.f64 	%f8, %fd28;
	cvt.rn.f32.s32 	%f31, %r18;
	mul.f32 	%f32, %f31, %f8;
	setp.neu.f32 	%p12, %f32, 0f3F800000;
	@%p12 bra 	$L__BB2_13;
	mov.u32 	%r52, %tid.x;
	mov.u32 	%r53, %ntid.x;
	mov.u32 	%r54, %ctaid.x;
	mad.lo.s32 	%r55, %r54, %r53, %r52;
	cvta.to.global.u64 	%rd19, %rd9;
	mul.wide.s32 	%rd20, %r55, 4;
	add.s64 	%rd21, %rd19, %rd20;
	st.global.f32 	[%rd21], %f8;
$L__BB2_13:
	ret;

}


// ===== COMPILED SASS (sm_100) =====

	.target	sm_100

	.elftype	@"ET_EXEC"


//--------------------- .note.nv.tkinfo           --------------------------
	.section	.note.nv.tkinfo,"",@"SHT_NOTE"
	.sectionflags	@"SHF_NOTE_NV_TKINFO"
	.tkinfo
        /*0018*/ 	.word	0x00000002
        /*0030*/ 	.string	""
        /*0030*/ 	.string	"ptxas"
        /*0030*/ 	.string	"Cuda compilation tools, release 13.0, V13.0.88"
        /*0030*/ 	.string	"Build cuda_13.0.r13.0/compiler.36424714_0"
        /*0030*/ 	.string	"-arch sm_100 -m 64 "



//--------------------- .note.nv.cuinfo           --------------------------
	.section	.note.nv.cuinfo,"",@"SHT_NOTE"
	.sectionflags	@"SHF_NOTE_NV_CUINFO"
        /*0018*/ 	.short	0x0002
        /*001a*/ 	.short	0x0064
        /*001c*/ 	.short	0x0082
	.zero		2


//--------------------- .nv.info                  --------------------------
	.section	.nv.info,"",@"SHT_CUDA_INFO"
	.align	4


	//----- nvinfo : EIATTR_REGCOUNT
	.align		4
        /*0000*/ 	.byte	0x04, 0x2f
        /*0002*/ 	.short	(.L_2 - .L_1)
	.align		4
.L_1:
        /*0004*/ 	.word	index@(_Z4basePfS_)
        /*0008*/ 	.word	0x00000012


	//----- nvinfo : EIATTR_FRAME_SIZE
	.align		4
.L_2:
        /*000c*/ 	.byte	0x04, 0x11
        /*000e*/ 	.short	(.L_4 - .L_3)
	.align		4
.L_3:
        /*0010*/ 	.word	index@(_Z4basePfS_)
        /*0014*/ 	.word	0x00000000


	//----- nvinfo : EIATTR_REGCOUNT
	.align		4
.L_4:
        /*0018*/ 	.byte	0x04, 0x2f
        /*001a*/ 	.short	(.L_6 - .L_5)
	.align		4
.L_5:
        /*001c*/ 	.word	index@(_Z6memoryPfS_)
        /*0020*/ 	.word	0x0000000a


	//----- nvinfo : EIATTR_FRAME_SIZE
	.align		4
.L_6:
        /*0024*/ 	.byte	0x04, 0x11
        /*0026*/ 	.short	(.L_8 - .L_7)
	.align		4
.L_7:
        /*0028*/ 	.word	index@(_Z6memoryPfS_)
        /*002c*/ 	.word	0x00000000


	//----- nvinfo : EIATTR_REGCOUNT
	.align		4
.L_8:
        /*0030*/ 	.byte	0x04, 0x2f
        /*0032*/ 	.short	(.L_10 - .L_9)
	.align		4
.L_9:
        /*0034*/ 	.word	index@(_Z4mathPffi)
        /*0038*/ 	.word	0x00000012


	//----- nvinfo : EIATTR_FRAME_SIZE
	.align		4
.L_10:
        /*003c*/ 	.byte	0x04, 0x11
        /*003e*/ 	.short	(.L_12 - .L_11)
	.align		4
.L_11:
        /*0040*/ 	.word	index@(_Z4mathPffi)
        /*0044*/ 	.word	0x00000000


	//----- nvinfo : EIATTR_MIN_STACK_SIZE
	.align		4
.L_12:
        /*0048*/ 	.byte	0x04, 0x12
        /*004a*/ 	.short	(.L_14 - .L_13)
	.align		4
.L_13:
        /*004c*/ 	.word	index@(_Z4mathPffi)
        /*0050*/ 	.word	0x00000000


	//----- nvinfo : EIATTR_MIN_STACK_SIZE
	.align		4
.L_14:
        /*0054*/ 	.byte	0x04, 0x12
        /*0056*/ 	.short	(.L_16 - .L_15)
	.align		4
.L_15:
        /*0058*/ 	.word	index@(_Z6memoryPfS_)
        /*005c*/ 	.word	0x00000000


	//----- nvinfo : EIATTR_MIN_STACK_SIZE
	.align		4
.L_16:
        /*0060*/ 	.byte	0x04, 0x12
        /*0062*/ 	.short	(.L_18 - .L_17)
	.align		4
.L_17:
        /*0064*/ 	.word	index@(_Z4basePfS_)
        /*0068*/ 	.word	0x00000000
.L_18:


//--------------------- .nv.compat                --------------------------
	.section	.nv.compat,"",@"SHT_CUDA_COMPAT_INFO"
	.align	4
        /*0000*/ 	.byte	0x02, 0x09, 0x00, 0x00, 0x02, 0x02, 0x01, 0x00, 0x02, 0x05, 0x05, 0x00, 0x03, 0x07, 0x01, 0x01
        /*0010*/ 	.byte	0x02, 0x03, 0x00, 0x00, 0x02, 0x06, 0x01, 0x00, 0x04, 0x0b, 0x08, 0x00, 0x01, 0x00, 0x00, 0x00
        /*0020*/ 	.byte	0x00, 0x00, 0x00, 0x00


//--------------------- .nv.info._Z4mathPffi      --------------------------
	.section	.nv.info._Z4mathPffi,"",@"SHT_CUDA_INFO"
	.sectionflags	@""
	.align	4


	//----- nvinfo : EIATTR_CUDA_API_VERSION
	.align		4
        /*0000*/ 	.byte	0x04, 0x37
        /*0002*/ 	.short	(.L_20 - .L_19)
.L_19:
        /*0004*/ 	.word	0x00000082


	//----- nvinfo : EIATTR_KPARAM_INFO
	.align		4
.L_20:
        /*0008*/ 	.byte	0x04, 0x17
        /*000a*/ 	.short	(.L_22 - .L_21)
.L_21:
        /*000c*/ 	.word	0x00000000
        /*0010*/ 	.short	0x0002
        /*0012*/ 	.short	0x000c
        /*0014*/ 	.byte	0x00, 0xf0, 0x11, 0x00


	//----- nvinfo : EIATTR_KPARAM_INFO
	.align		4
.L_22:
        /*0018*/ 	.byte	0x04, 0x17
        /*001a*/ 	.short	(.L_24 - .L_23)
.L_23:
        /*001c*/ 	.word	0x00000000
        /*0020*/ 	.short	0x0001
        /*0022*/ 	.short	0x0008
        /*0024*/ 	.byte	0x00, 0xf0, 0x11, 0x00


	//----- nvinfo : EIATTR_KPARAM_INFO
	.align		4
.L_24:
        /*0028*/ 	.byte	0x04, 0x17
        /*002a*/ 	.short	(.L_26 - .L_25)
.L_25:
        /*002c*/ 	.word	0x00000000
        /*0030*/ 	.short	0x0000
        /*0032*/ 	.short	0x0000
        /*0034*/ 	.byte	0x00, 0xf5, 0x21, 0x00


	//----- nvinfo : EIATTR_SPARSE_MMA_MASK
	.align		4
.L_26:
        /*0038*/ 	.byte	0x03, 0x50
        /*003a*/ 	.short	0x0000


	//----- nvinfo : EIATTR_MAXREG_COUNT
	.align		4
        /*003c*/ 	.byte	0x03, 0x1b
        /*003e*/ 	.short	0x00ff


	//----- nvinfo : EIATTR_MERCURY_ISA_VERSION
	.align		4
        /*0040*/ 	.byte	0x03, 0x5f
        /*0042*/ 	.short	0x0101


	//----- nvinfo : EIATTR_VRC_CTA_INIT_COUNT
	.align		4
        /*0044*/ 	.byte	0x02, 0x4a
	.zero		1
	.zero		1


	//----- nvinfo : EIATTR_EXIT_INSTR_OFFSETS
	.align		4
        /*0048*/ 	.byte	0x04, 0x1c
        /*004a*/ 	.short	(.L_28 - .L_27)


	//   ....[0]....
.L_27:
        /*004c*/ 	.word	0x00000bd0


	//   ....[1]....
        /*0050*/ 	.word	0x00000c50


	//----- nvinfo : EIATTR_CBANK_PARAM_SIZE
	.align		4
.L_28:
        /*0054*/ 	.byte	0x03, 0x19
        /*0056*/ 	.short	0x0010


	//----- nvinfo : EIATTR_PARAM_CBANK
	.align		4
        /*0058*/ 	.byte	0x04, 0x0a
        /*005a*/ 	.short	(.L_30 - .L_29)
	.align		4
.L_29:
        /*005c*/ 	.word	index@(.nv.constant0._Z4mathPffi)
        /*0060*/ 	.short	0x0380
        /*0062*/ 	.short	0x0010


	//----- nvinfo : EIATTR_SW_WAR
	.align		4
.L_30:
        /*0064*/ 	.byte	0x04, 0x36
        /*0066*/ 	.short	(.L_32 - .L_31)
.L_31:
        /*0068*/ 	.word	0x00000008
.L_32:


//--------------------- .nv.info._Z6memoryPfS_    --------------------------
	.section	.nv.info._Z6memoryPfS_,"",@"SHT_CUDA_INFO"
	.sectionflags	@""
	.align	4


	//----- nvinfo : EIATTR_CUDA_API_VERSION
	.align		4
        /*0000*/ 	.byte	0x04, 0x37
        /*0002*/ 	.short	(.L_34 - .L_33)
.L_33:
        /*0004*/ 	.word	0x00000082


	//----- nvinfo : EIATTR_KPARAM_INFO
	.align		4
.L_34:
        /*0008*/ 	.byte	0x04, 0x17
        /*000a*/ 	.short	(.L_36 - .L_35)
.L_35:
        /*000c*/ 	.word	0x00000000
        /*0010*/ 	.short	0x0001
        /*0012*/ 	.short	0x0008
        /*0014*/ 	.byte	0x00, 0xf5, 0x21, 0x00


	//----- nvinfo : EIATTR_KPARAM_INFO
	.align		4
.L_36:
        /*0018*/ 	.byte	0x04, 0x17
        /*001a*/ 	.short	(.L_38 - .L_37)
.L_37:
        /*001c*/ 	.word	0x00000000
        /*0020*/ 	.short	0x0000
        /*0022*/ 	.short	0x0000
        /*0024*/ 	.byte	0x00, 0xf5, 0x21, 0x00


	//----- nvinfo : EIATTR_SPARSE_MMA_MASK
	.align		4
.L_38:
        /*0028*/ 	.byte	0x03, 0x50
        /*002a*/ 	.short	0x0000


	//----- nvinfo : EIATTR_MAXREG_COUNT
	.align		4
        /*002c*/ 	.byte	0x03, 0x1b
        /*002e*/ 	.short	0x00ff


	//----- nvinfo : EIATTR_MERCURY_ISA_VERSION
	.align		4
        /*0030*/ 	.byte	0x03, 0x5f
        /*0032*/ 	.short	0x0101


	//----- nvinfo : EIATTR_VRC_CTA_INIT_COUNT
	.align		4
        /*0034*/ 	.byte	0x02, 0x4a
	.zero		1
	.zero		1


	//----- nvinfo : EIATTR_EXIT_INSTR_OFFSETS
	.align		4
        /*0038*/ 	.byte	0x04, 0x1c
        /*003a*/ 	.short	(.L_40 - .L_39)


	//   ....[0]....
.L_39:
        /*003c*/ 	.word	0x000000c0


	//----- nvinfo : EIATTR_CBANK_PARAM_SIZE
	.align		4
.L_40:
        /*0040*/ 	.byte	0x03, 0x19
        /*0042*/ 	.short	0x0010


	//----- nvinfo : EIATTR_PARAM_CBANK
	.align		4
        /*0044*/ 	.byte	0x04, 0x0a
        /*0046*/ 	.short	(.L_42 - .L_41)
	.align		4
.L_41:
        /*0048*/ 	.word	index@(.nv.constant0._Z6memoryPfS_)
        /*004c*/ 	.short	0x0380
        /*004e*/ 	.short	0x0010


	//----- nvinfo : EIATTR_SW_WAR
	.align		4
.L_42:
        /*0050*/ 	.byte	0x04, 0x36
        /*0052*/ 	.short	(.L_44 - .L_43)
.L_43:
        /*0054*/ 	.word	0x00000008
.L_44:


//--------------------- .nv.info._Z4basePfS_      --------------------------
	.section	.nv.info._Z4basePfS_,"",@"SHT_CUDA_INFO"
	.sectionflags	@""
	.align	4


	//----- nvinfo : EIATTR_CUDA_API_VERSION
	.align		4
        /*0000*/ 	.byte	0x04, 0x37
        /*0002*/ 	.short	(.L_46 - .L_45)
.L_45:
        /*0004*/ 	.word	0x00000082


	//----- nvinfo : EIATTR_KPARAM_INFO
	.align		4
.L_46:
        /*0008*/ 	.byte	0x04, 0x17
        /*000a*/ 	.short	(.L_48 - .L_47)
.L_47:
        /*000c*/ 	.word	0x00000000
        /*0010*/ 	.short	0x0001
        /*0012*/ 	.short	0x0008
        /*0014*/ 	.byte	0x00, 0xf5, 0x21, 0x00


	//----- nvinfo : EIATTR_KPARAM_INFO
	.align		4
.L_48:
        /*0018*/ 	.byte	0x04, 0x17
        /*001a*/ 	.short	(.L_50 - .L_49)
.L_49:
        /*001c*/ 	.word	0x00000000
        /*0020*/ 	.short	0x0000
        /*0022*/ 	.short	0x0000
        /*0024*/ 	.byte	0x00, 0xf5, 0x21, 0x00


	//----- nvinfo : EIATTR_SPARSE_MMA_MASK
	.align		4
.L_50:
        /*0028*/ 	.byte	0x03, 0x50
        /*002a*/ 	.short	0x0000


	//----- nvinfo : EIATTR_MAXREG_COUNT
	.align		4
        /*002c*/ 	.byte	0x03, 0x1b
        /*002e*/ 	.short	0x00ff


	//----- nvinfo : EIATTR_MERCURY_ISA_VERSION
	.align		4
        /*0030*/ 	.byte	0x03, 0x5f
        /*0032*/ 	.short	0x0101


	//----- nvinfo : EIATTR_VRC_CTA_INIT_COUNT
	.align		4
        /*0034*/ 	.byte	0x02, 0x4a
	.zero		1
	.zero		1


	//----- nvinfo : EIATTR_EXIT_INSTR_OFFSETS
	.align		4
        /*0038*/ 	.byte	0x04, 0x1c
        /*003a*/ 	.short	(.L_52 - .L_51)


	//   ....[0]....
.L_51:
        /*003c*/ 	.word	0x00000c60


	//----- nvinfo : EIATTR_CRS_STACK_SIZE
	.align		4
.L_52:
        /*0040*/ 	.byte	0x04, 0x1e
        /*0042*/ 	.short	(.L_54 - .L_53)
.L_53:
        /*0044*/ 	.word	0x00000000


	//----- nvinfo : EIATTR_CBANK_PARAM_SIZE
	.align		4
.L_54:
        /*0048*/ 	.byte	0x03, 0x19
        /*004a*/ 	.short	0x0010


	//----- nvinfo : EIATTR_PARAM_CBANK
	.align		4
        /*004c*/ 	.byte	0x04, 0x0a
        /*004e*/ 	.short	(.L_56 - .L_55)
	.align		4
.L_55:
        /*0050*/ 	.word	index@(.nv.constant0._Z4basePfS_)
        /*0054*/ 	.short	0x0380
        /*0056*/ 	.short	0x0010


	//----- nvinfo : EIATTR_SW_WAR
	.align		4
.L_56:
        /*0058*/ 	.byte	0x04, 0x36
        /*005a*/ 	.short	(.L_58 - .L_57)
.L_57:
        /*005c*/ 	.word	0x00000008
.L_58:


//--------------------- .nv.callgraph             --------------------------
	.section	.nv.callgraph,"",@"SHT_CUDA_CALLGRAPH"
	.align	4
	.sectionentsize	8
	.align		4
        /*0000*/ 	.word	0x00000000
	.align		4
        /*0004*/ 	.word	0xffffffff
	.align		4
        /*0008*/ 	.word	0x00000000
	.align		4
        /*000c*/ 	.word	0xfffffffe
	.align		4
        /*0010*/ 	.word	0x00000000
	.align		4
        /*0014*/ 	.word	0xfffffffd
	.align		4
        /*0018*/ 	.word	0x00000000
	.align		4
        /*001c*/ 	.word	0xfffffffc


//--------------------- .nv.constant4             --------------------------
	.section	.nv.constant4,"a",@progbits
	.align	8
	.align		8
.nv.constant4:
        /*0000*/ 	.dword	__cudart_i2opi_f


//--------------------- .text._Z4mathPffi         --------------------------
	.section	.text._Z4mathPffi,"ax",@progbits
	.align	128
        .global         _Z4mathPffi
        .type           _Z4mathPffi,@function
        .size           _Z4mathPffi,(.L_x_14 - _Z4mathPffi)
        .other          _Z4mathPffi,@"STO_CUDA_ENTRY STV_DEFAULT"
_Z4mathPffi:
.text._Z4mathPffi:
[----:B------:R-:W-:Y:S08]  /*0000*/  LDC R1, c[0x0][0x37c] ;  /* 0x0000df00ff017b82 */ /* 0x000ff00000000800 */
[----:B------:R-:W0:Y:S01]  /*0010*/  LDC R0, c[0x0][0x388] ;  /* 0x0000e200ff007b82 */ /* 0x000e220000000800 */
[----:B------:R-:W1:Y:S01]  /*0020*/  LDCU.64 UR6, c[0x0][0x358] ;  /* 0x00006b00ff0677ac */ /* 0x000e620008000a00 */
[----:B0-----:R-:W-:-:S04]  /*0030*/  FFMA R0, R0, R0, R0 ;  /* 0x0000000000007223 */ /* 0x001fc80000000000 */
[C---:B------:R-:W-:Y:S01]  /*0040*/  FMUL R2, R0.reuse, 0.63661974668502807617 ;  /* 0x3f22f98300027820 */ /* 0x040fe20000400000 */
[----:B------:R-:W-:-:S03]  /*0050*/  FSETP.GE.AND P0, PT, |R0|, 105615, PT ;  /* 0x47ce47800000780b */ /* 0x000fc60003f06200 */
[----:B------:R-:W0:Y:S02]  /*0060*/  F2I.NTZ R6, R2 ;  /* 0x0000000200067305 */ /* 0x000e240000203100 */
[----:B0-----:R-:W-:-:S05]  /*0070*/  I2FP.F32.S32 R3, R6 ;  /* 0x0000000600037245 */ /* 0x001fca0000201400 */
[----:B------:R-:W-:-:S04]  /*0080*/  FFMA R4, R3, -1.5707962512969970703, R0 ;  /* 0xbfc90fda03047823 */ /* 0x000fc80000000000 */
[----:B------:R-:W-:-:S04]  /*0090*/  FFMA R4, R3, -7.5497894158615963534e-08, R4 ;  /* 0xb3a2216803047823 */ /* 0x000fc80000000004 */
[----:B------:R-:W-:Y:S01]  /*00a0*/  FFMA R4, R3, -5.3903029534742383927e-15, R4 ;  /* 0xa7c234c503047823 */ /* 0x000fe20000000004 */
[----:B-1----:R-:W-:Y:S06]  /*00b0*/  @!P0 BRA `(.L_x_0) ;  /* 0x0000000400788947 */ /* 0x002fec0003800000 */
[----:B------:R-:W-:-:S13]  /*00c0*/  FSETP.NEU.AND P0, PT, |R0|, +INF , PT ;  /* 0x7f8000000000780b */ /* 0x000fda0003f0d200 */
[----:B------:R-:W-:Y:S01]  /*00d0*/  @!P0 FMUL R4, RZ, R0 ;  /* 0x00000000ff048220 */ /* 0x000fe20000400000 */
[----:B------:R-:W-:Y:S01]  /*00e0*/  @!P0 IMAD.MOV.U32 R6, RZ, RZ, RZ ;  /* 0x000000ffff068224 */ /* 0x000fe200078e00ff */
[----:B------:R-:W-:Y:S06]  /*00f0*/  @!P0 BRA `(.L_x_0) ;  /* 0x0000000400688947 */ /* 0x000fec0003800000 */
[----:B------:R-:W-:Y:S01]  /*0100*/  IMAD.SHL.U32 R2, R0, 0x100, RZ ;  /* 0x0000010000027824 */ /* 0x000fe200078e00ff */
[----:B------:R-:W0:Y:S01]  /*0110*/  LDCU.64 UR8, c[0x4][URZ] ;  /* 0x01000000ff0877ac */ /* 0x000e220008000a00 */
[----:B------:R-:W-:Y:S02]  /*0120*/  IMAD.MOV.U32 R9, RZ, RZ, RZ ;  /* 0x000000ffff097224 */ /* 0x000fe400078e00ff */
[----:B------:R-:W-:Y:S01]  /*0130*/  IMAD.MOV.U32 R7, RZ, RZ, RZ ;  /* 0x000000ffff077224 */ /* 0x000fe200078e00ff */
[----:B------:R-:W-:Y:S01]  /*0140*/  LOP3.LUT R6, R2, 0x80000000, RZ, 0xfc, !PT ;  /* 0x8000000002067812 */ /* 0x000fe200078efcff */
[----:B------:R-:W-:Y:S01]  /*0150*/  IMAD.MOV.U32 R15, RZ, RZ, RZ ;  /* 0x000000ffff0f7224 */ /* 0x000fe200078e00ff */
[----:B------:R-:W-:-:S06]  /*0160*/  UMOV UR4, URZ ;  /* 0x000000ff00047c82 */ /* 0x000fcc0008000000 */
.L_x_1:
[----:B0-----:R-:W-:Y:S01]  /*0170*/  MOV R4, UR8 ;  /* 0x0000000800047c02 */ /* 0x001fe20008000f00 */
[----:B------:R-:W-:-:S05]  /*0180*/  IMAD.U32 R5, RZ, RZ, UR9 ;  /* 0x00000009ff057e24 */ /* 0x000fca000f8e00ff */
[----:B------:R-:W2:Y:S01]  /*0190*/  LDG.E.CONSTANT R3, desc[UR6][R4.64] ;  /* 0x0000000604037981 */ /* 0x000ea2000c1e9900 */
[----:B------:R-:W-:Y:S01]  /*01a0*/  UIADD3 UR4, UPT, UPT, UR4, 0x1, URZ ;  /* 0x0000000104047890 */ /* 0x000fe2000fffe0ff */
[C---:B------:R-:W-:Y:S01]  /*01b0*/  ISETP.EQ.AND P0, PT, R15.reuse, RZ, PT ;  /* 0x000000ff0f00720c */ /* 0x040fe20003f02270 */
[----:B------:R-:W-:Y:S01]  /*01c0*/  UIADD3 UR8, UP1, UPT, UR8, 0x4, URZ ;  /* 0x0000000408087890 */ /* 0x000fe2000ff3e0ff */
[C---:B------:R-:W-:Y:S01]  /*01d0*/  ISETP.EQ.AND P1, PT, R15.reuse, 0x4, PT ;  /* 0x000000040f00780c */ /* 0x040fe20003f22270 */
[----:B------:R-:W-:Y:S01]  /*01e0*/  UISETP.NE.AND UP0, UPT, UR4, 0x6, UPT ;  /* 0x000000060400788c */ /* 0x000fe2000bf05270 */
[C---:B------:R-:W-:Y:S01]  /*01f0*/  ISETP.EQ.AND P2, PT, R15.reuse, 0x8, PT ;  /* 0x000000080f00780c */ /* 0x040fe20003f42270 */
[----:B------:R-:W-:Y:S01]  /*0200*/  UIADD3.X UR9, UPT, UPT, URZ, UR9, URZ, UP1, !UPT ;  /* 0x00000009ff097290 */ /* 0x000fe20008ffe4ff */
[C---:B------:R-:W-:Y:S02]  /*0210*/  ISETP.EQ.AND P3, PT, R15.reuse, 0xc, PT ;  /* 0x0000000c0f00780c */ /* 0x040fe40003f62270 */
[----:B------:R-:W-:-:S02]  /*0220*/  ISETP.EQ.AND P4, PT, R15, 0x10, PT ;  /* 0x000000100f00780c */ /* 0x000fc40003f82270 */
[C---:B------:R-:W-:Y:S01]  /*0230*/  ISETP.EQ.AND P5, PT, R15.reuse, 0x14, PT ;  /* 0x000000140f00780c */ /* 0x040fe20003fa2270 */
[----:B------:R-:W-:Y:S02]  /*0240*/  VIADD R15, R15, 0x4 ;  /* 0x000000040f0f7836 */ /* 0x000fe40000000000 */
[----:B--2---:R-:W-:-:S03]  /*0250*/  IMAD.WIDE.U32 R2, R3, R6, RZ ;  /* 0x0000000603027225 */ /* 0x004fc600078e00ff */
[----:B------:R-:W-:-:S04]  /*0260*/  IADD3 R2, P6, PT, R2, R9, RZ ;  /* 0x0000000902027210 */ /* 0x000fc80007fde0ff */
[----:B------:R-:W-:Y:S01]  /*0270*/  @P2 MOV R11, R2 ;  /* 0x00000002000b2202 */ /* 0x000fe20000000f00 */
[----:B------:R-:W-:Y:S02]  /*0280*/  IMAD.X R9, R3, 0x1, R7, P6 ;  /* 0x0000000103097824 */ /* 0x000fe400030e0607 */
[--C-:B------:R-:W-:Y:S02]  /*0290*/  @P0 IMAD.MOV.U32 R8, RZ, RZ, R2.reuse ;  /* 0x000000ffff080224 */ /* 0x100fe400078e0002 */
[--C-:B------:R-:W-:Y:S02]  /*02a0*/  @P1 IMAD.MOV.U32 R10, RZ, RZ, R2.reuse ;  /* 0x000000ffff0a1224 */ /* 0x100fe400078e0002 */
[--C-:B------:R-:W-:Y:S02]  /*02b0*/  @P3 IMAD.MOV.U32 R12, RZ, RZ, R2.reuse ;  /* 0x000000ffff0c3224 */ /* 0x100fe400078e0002 */
[--C-:B------:R-:W-:Y:S02]  /*02c0*/  @P4 IMAD.MOV.U32 R13, RZ, RZ, R2.reuse ;  /* 0x000000ffff0d4224 */ /* 0x100fe400078e0002 */
[----:B------:R-:W-:Y:S01]  /*02d0*/  @P5 IMAD.MOV.U32 R14, RZ, RZ, R2 ;  /* 0x000000ffff0e5224 */ /* 0x000fe200078e0002 */
[----:B------:R-:W-:Y:S06]  /*02e0*/  BRA.U UP0, `(.L_x_1) ;  /* 0xfffffffd00a07547 */ /* 0x000fec000b83ffff */
[----:B------:R-:W-:-:S04]  /*02f0*/  SHF.R.U32.HI R2, RZ, 0x17, R0 ;  /* 0x00000017ff027819 */ /* 0x000fc80000011600 */
[C---:B------:R-:W-:Y:S02]  /*0300*/  LOP3.LUT R3, R2.reuse, 0xe0, RZ, 0xc0, !PT ;  /* 0x000000e002037812 */ /* 0x040fe400078ec0ff */
[----:B------:R-:W-:Y:S02]  /*0310*/  LOP3.LUT P6, RZ, R2, 0x1f, RZ, 0xc0, !PT ;  /* 0x0000001f02ff7812 */ /* 0x000fe400078cc0ff */
[----:B------:R-:W-:-:S04]  /*0320*/  IADD3 R3, PT, PT, R3, -0x80, RZ ;  /* 0xffffff8003037810 */ /* 0x000fc80007ffe0ff */
[----:B------:R-:W-:-:S05]  /*0330*/  SHF.R.U32.HI R3, RZ, 0x5, R3 ;  /* 0x00000005ff037819 */ /* 0x000fca0000011603 */
[----:B------:R-:W-:-:S05]  /*0340*/  IMAD.U32 R5, R3, -0x4, RZ ;  /* 0xfffffffc03057824 */ /* 0x000fca00078e00ff */
[C---:B------:R-:W-:Y:S02]  /*0350*/  ISETP.EQ.AND P3, PT, R5.reuse, -0x18, PT ;  /* 0xffffffe80500780c */ /* 0x040fe40003f62270 */
[C---:B------:R-:W-:Y:S02]  /*0360*/  ISETP.EQ.AND P4, PT, R5.reuse, -0x14, PT ;  /* 0xffffffec0500780c */ /* 0x040fe40003f82270 */
[C---:B------:R-:W-:Y:S02]  /*0370*/  ISETP.EQ.AND P2, PT, R5.reuse, -0x10, PT ;  /* 0xfffffff00500780c */ /* 0x040fe40003f42270 */
[C---:B------:R-:W-:Y:S02]  /*0380*/  ISETP.EQ.AND P1, PT, R5.reuse, -0xc, PT ;  /* 0xfffffff40500780c */ /* 0x040fe40003f22270 */
[C---:B------:R-:W-:Y:S02]  /*0390*/  ISETP.EQ.AND P0, PT, R5.reuse, -0x8, PT ;  /* 0xfffffff80500780c */ /* 0x040fe40003f02270 */
[----:B------:R-:W-:-:S03]  /*03a0*/  ISETP.EQ.AND P5, PT, R5, RZ, PT ;  /* 0x000000ff0500720c */ /* 0x000fc60003fa2270 */
[--C-:B------:R-:W-:Y:S01]  /*03b0*/  @P3 IMAD.MOV.U32 R3, RZ, RZ, R8.reuse ;  /* 0x000000ffff033224 */ /* 0x100fe200078e0008 */
[C---:B------:R-:W-:Y:S01]  /*03c0*/  ISETP.EQ.AND P3, PT, R5.reuse, -0x4, PT ;  /* 0xfffffffc0500780c */ /* 0x040fe20003f62270 */
[----:B------:R-:W-:Y:S02]  /*03d0*/  @P4 IMAD.MOV.U32 R4, RZ, RZ, R8 ;  /* 0x000000ffff044224 */ /* 0x000fe400078e0008 */
[----:B------:R-:W-:Y:S01]  /*03e0*/  @P4 IMAD.MOV.U32 R3, RZ, RZ, R10 ;  /* 0x000000ffff034224 */ /* 0x000fe200078e000a */
[----:B------:R-:W-:Y:S01]  /*03f0*/  ISETP.EQ.AND P4, PT, R5, 0x4, PT ;  /* 0x000000040500780c */ /* 0x000fe20003f82270 */
[--C-:B------:R-:W-:Y:S01]  /*0400*/  @P2 IMAD.MOV.U32 R3, RZ, RZ, R11.reuse ;  /* 0x000000ffff032224 */ /* 0x100fe200078e000b */
[----:B------:R-:W-:Y:S01]  /*0410*/  @P2 MOV R4, R10 ;  /* 0x0000000a00042202 */ /* 0x000fe20000000f00 */
[----:B------:R-:W-:Y:S01]  /*0420*/  @P1 IMAD.MOV.U32 R3, RZ, RZ, R12 ;  /* 0x000000ffff031224 */ /* 0x000fe200078e000c */
[----:B------:R-:W-:Y:S01]  /*0430*/  @P0 MOV R3, R13 ;  /* 0x0000000d00030202 */ /* 0x000fe20000000f00 */
[----:B------:R-:W-:-:S02]  /*0440*/  @P1 IMAD.MOV.U32 R4, RZ, RZ, R11 ;  /* 0x000000ffff041224 */ /* 0x000fc400078e000b */
[----:B------:R-:W-:Y:S02]  /*0450*/  @P0 IMAD.MOV.U32 R4, RZ, RZ, R12 ;  /* 0x000000ffff040224 */ /* 0x000fe400078e000c */
[--C-:B------:R-:W-:Y:S02]  /*0460*/  @P3 IMAD.MOV.U32 R3, RZ, RZ, R14.reuse ;  /* 0x000000ffff033224 */ /* 0x100fe400078e000e */
[----:B------:R-:W-:Y:S02]  /*0470*/  @P5 IMAD.MOV.U32 R3, RZ, RZ, R9 ;  /* 0x000000ffff035224 */ /* 0x000fe400078e0009 */
[----:B------:R-:W-:Y:S02]  /*0480*/  @P3 IMAD.MOV.U32 R4, RZ, RZ, R13 ;  /* 0x000000ffff043224 */ /* 0x000fe400078e000d */
[----:B------:R-:W-:Y:S01]  /*0490*/  @P5 IMAD.MOV.U32 R4, RZ, RZ, R14 ;  /* 0x000000ffff045224 */ /* 0x000fe200078e000e */
[----:B------:R-:W-:Y:S01]  /*04a0*/  @P4 MOV R4, R9 ;  /* 0x0000000900044202 */ /* 0x000fe20000000f00 */
[----:B------:R-:W-:Y:S01]  /*04b0*/  IMAD.MOV.U32 R7, RZ, RZ, R3 ;  /* 0x000000ffff077224 */ /* 0x000fe200078e0003 */
[----:B------:R-:W-:Y:S06]  /*04c0*/  @!P6 BRA `(.L_x_2) ;  /* 0x00000000002ce947 */ /* 0x000fec0003800000 */
[----:B------:R-:W-:Y:S01]  /*04d0*/  @P2 IMAD.MOV.U32 R3, RZ, RZ, R8 ;  /* 0x000000ffff032224 */ /* 0x000fe200078e0008 */
[----:B------:R-:W-:Y:S01]  /*04e0*/  LOP3.LUT R2, R2, 0x1f, RZ, 0xc0, !PT ;  /* 0x0000001f02027812 */ /* 0x000fe200078ec0ff */
[----:B------:R-:W-:Y:S02]  /*04f0*/  @P1 IMAD.MOV.U32 R3, RZ, RZ, R10 ;  /* 0x000000ffff031224 */ /* 0x000fe400078e000a */
[----:B------:R-:W-:Y:S01]  /*0500*/  @P0 IMAD.MOV.U32 R3, RZ, RZ, R11 ;  /* 0x000000ffff030224 */ /* 0x000fe200078e000b */
[----:B------:R-:W-:Y:S02]  /*0510*/  ISETP.EQ.AND P0, PT, R5, 0x8, PT ;  /* 0x000000080500780c */ /* 0x000fe40003f02270 */
[----:B------:R-:W-:Y:S01]  /*0520*/  @P3 MOV R3, R12 ;  /* 0x0000000c00033202 */ /* 0x000fe20000000f00 */
[----:B------:R-:W-:Y:S01]  /*0530*/  @P5 IMAD.MOV.U32 R3, RZ, RZ, R13 ;  /* 0x000000ffff035224 */ /* 0x000fe200078e000d */
[----:B------:R-:W-:Y:S01]  /*0540*/  SHF.L.W.U32.HI R7, R4, R2, R7 ;  /* 0x0000000204077219 */ /* 0x000fe20000010e07 */
[----:B------:R-:W-:-:S08]  /*0550*/  @P4 IMAD.MOV.U32 R3, RZ, RZ, R14 ;  /* 0x000000ffff034224 */ /* 0x000fd000078e000e */
[----:B------:R-:W-:-:S05]  /*0560*/  @P0 IMAD.MOV.U32 R3, RZ, RZ, R9 ;  /* 0x000000ffff030224 */ /* 0x000fca00078e0009 */
[----:B------:R-:W-:-:S07]  /*0570*/  SHF.L.W.U32.HI R4, R3, R2, R4 ;  /* 0x0000000203047219 */ /* 0x000fce0000010e04 */
.L_x_2:
[C---:B------:R-:W-:Y:S01]  /*0580*/  SHF.L.W.U32.HI R9, R4.reuse, 0x2, R7 ;  /* 0x0000000204097819 */ /* 0x040fe20000010e07 */
[----:B------:R-:W-:Y:S01]  /*0590*/  IMAD.SHL.U32 R4, R4, 0x4, RZ ;  /* 0x0000000404047824 */ /* 0x000fe200078e00ff */
[----:B------:R-:W-:Y:S01]  /*05a0*/  UMOV UR4, 0x54442d19 ;  /* 0x54442d1900047882 */ /* 0x000fe20000000000 */
[----:B------:R-:W-:Y:S01]  /*05b0*/  UMOV UR5, 0x3bf921fb ;  /* 0x3bf921fb00057882 */ /* 0x000fe20000000000 */
[----:B------:R-:W-:Y:S02]  /*05c0*/  SHF.R.S32.HI R2, RZ, 0x1f, R9 ;  /* 0x0000001fff027819 */ /* 0x000fe40000011409 */
[----:B------:R-:W-:Y:S02]  /*05d0*/  ISETP.GE.AND P0, PT, R0, RZ, PT ;  /* 0x000000ff0000720c */ /* 0x000fe40003f06270 */
[C---:B------:R-:W-:Y:S02]  /*05e0*/  LOP3.LUT R4, R2.reuse, R4, RZ, 0x3c, !PT ;  /* 0x0000000402047212 */ /* 0x040fe400078e3cff */
[----:B------:R-:W-:-:S02]  /*05f0*/  LOP3.LUT R5, R2, R9, RZ, 0x3c, !PT ;  /* 0x0000000902057212 */ /* 0x000fc400078e3cff */
[----:B------:R-:W-:Y:S02]  /*0600*/  SHF.R.U32.HI R6, RZ, 0x1e, R7 ;  /* 0x0000001eff067819 */ /* 0x000fe40000011607 */
[----:B------:R-:W0:Y:S01]  /*0610*/  I2F.F64.S64 R2, R4 ;  /* 0x0000000400027312 */ /* 0x000e220000301c00 */
[C---:B------:R-:W-:Y:S02]  /*0620*/  LOP3.LUT R0, R9.reuse, R0, RZ, 0x3c, !PT ;  /* 0x0000000009007212 */ /* 0x040fe400078e3cff */
[----:B------:R-:W-:Y:S02]  /*0630*/  LEA.HI R6, R9, R6, RZ, 0x1 ;  /* 0x0000000609067211 */ /* 0x000fe400078f08ff */
[----:B------:R-:W-:Y:S02]  /*0640*/  ISETP.GE.AND P1, PT, R0, RZ, PT ;  /* 0x000000ff0000720c */ /* 0x000fe40003f26270 */
[----:B------:R-:W-:-:S05]  /*0650*/  IADD3 R0, PT, PT, -R6, RZ, RZ ;  /* 0x000000ff06007210 */ /* 0x000fca0007ffe1ff */
[----:B------:R-:W-:Y:S01]  /*0660*/  @!P0 IMAD.MOV.U32 R6, RZ, RZ, R0 ;  /* 0x000000ffff068224 */ /* 0x000fe200078e0000 */
[----:B0-----:R-:W-:-:S10]  /*0670*/  DMUL R2, R2, UR4 ;  /* 0x0000000402027c28 */ /* 0x001fd40008000000 */
[----:B------:R-:W0:Y:S02]  /*0680*/  F2F.F32.F64 R2, R2 ;  /* 0x0000000200027310 */ /* 0x000e240000301000 */
[----:B0-----:R-:W-:-:S07]  /*0690*/  FSEL R4, -R2, R2, !P1 ;  /* 0x0000000202047208 */ /* 0x001fce0004800100 */
.L_x_0:
[----:B------:R-:W-:Y:S02]  /*06a0*/  IMAD.MOV.U32 R0, RZ, RZ, 0x37cbac00 ;  /* 0x37cbac00ff007424 */ /* 0x000fe400078e00ff */
[----:B------:R-:W-:Y:S01]  /*06b0*/  FMUL R3, R4, R4 ;  /* 0x0000000404037220 */ /* 0x000fe20000400000 */
[----:B------:R-:W-:Y:S01]  /*06c0*/  LOP3.LUT R2, R6, 0x1, RZ, 0xc0, !PT ;  /* 0x0000000106027812 */ /* 0x000fe200078ec0ff */
[----:B------:R-:W-:Y:S01]  /*06d0*/  IMAD.MOV.U32 R8, RZ, RZ, 0x3d2aaabb ;  /* 0x3d2aaabbff087424 */ /* 0x000fe200078e00ff */
[----:B------:R-:W-:Y:S01]  /*06e0*/  MOV R7, 0x3effffff ;  /* 0x3effffff00077802 */ /* 0x000fe20000000f00 */
[----:B------:R-:W-:Y:S01]  /*06f0*/  FFMA R0, R3, R0, -0.0013887860113754868507 ;  /* 0xbab607ed03007423 */ /* 0x000fe20000000000 */
[----:B------:R-:W-:Y:S01]  /*0700*/  ISETP.NE.U32.AND P0, PT, R2, 0x1, PT ;  /* 0x000000010200780c */ /* 0x000fe20003f05070 */
[----:B------:R-:W-:Y:S01]  /*0710*/  UMOV UR4, 0xfefa39ef ;  /* 0xfefa39ef00047882 */ /* 0x000fe20000000000 */
[----:B------:R-:W-:Y:S01]  /*0720*/  LOP3.LUT P1, RZ, R6, 0x2, RZ, 0xc0, !PT ;  /* 0x0000000206ff7812 */ /* 0x000fe2000782c0ff */
[----:B------:R-:W-:Y:S01]  /*0730*/  UMOV UR5, 0x3fe62e42 ;  /* 0x3fe62e4200057882 */ /* 0x000fe20000000000 */
[----:B------:R-:W-:-:S02]  /*0740*/  FSEL R2, R0, -0.00019574658654164522886, !P0 ;  /* 0xb94d415300027808 */ /* 0x000fc40004000000 */
[----:B------:R-:W-:Y:S02]  /*0750*/  FSEL R8, R8, 0.0083327032625675201416, !P0 ;  /* 0x3c0885e408087808 */ /* 0x000fe40004000000 */
[----:B------:R-:W-:Y:S01]  /*0760*/  FSEL R0, R4, 1, P0 ;  /* 0x3f80000004007808 */ /* 0x000fe20000000000 */
[----:B------:R-:W-:Y:S01]  /*0770*/  IMAD.MOV.U32 R4, RZ, RZ, 0x652b82fe ;  /* 0x652b82feff047424 */ /* 0x000fe200078e00ff */
[----:B------:R-:W-:Y:S01]  /*0780*/  FSEL R7, -R7, -0.16666662693023681641, !P0 ;  /* 0xbe2aaaa807077808 */ /* 0x000fe20004000100 */
[C---:B------:R-:W-:Y:S02]  /*0790*/  FFMA R2, R3.reuse, R2, R8 ;  /* 0x0000000203027223 */ /* 0x040fe40000000008 */
[C---:B------:R-:W-:Y:S02]  /*07a0*/  FFMA R5, R3.reuse, R0, RZ ;  /* 0x0000000003057223 */ /* 0x040fe400000000ff */
[----:B------:R-:W-:-:S04]  /*07b0*/  FFMA R2, R3, R2, R7 ;  /* 0x0000000203027223 */ /* 0x000fc80000000007 */
[----:B------:R-:W-:Y:S01]  /*07c0*/  FFMA R0, R5, R2, R0 ;  /* 0x0000000205007223 */ /* 0x000fe20000000000 */
[----:B------:R-:W-:-:S03]  /*07d0*/  IMAD.MOV.U32 R5, RZ, RZ, 0x3ff71547 ;  /* 0x3ff71547ff057424 */ /* 0x000fc600078e00ff */
[----:B------:R-:W-:-:S04]  /*07e0*/  @P1 FADD R0, RZ, -R0 ;  /* 0x80000000ff001221 */ /* 0x000fc80000000000 */
[----:B------:R-:W0:Y:S02]  /*07f0*/  F2F.F64.F32 R2, R0 ;  /* 0x0000000000027310 */ /* 0x000e240000201800 */
[----:B0-----:R-:W-:-:S08]  /*0800*/  DADD R2, R2, 1 ;  /* 0x3ff0000002027429 */ /* 0x001fd00000000000 */
[----:B------:R-:W-:Y:S02]  /*0810*/  DFMA R4, R2, R4, 6.75539944105574400000e+15 ;  /* 0x433800000204742b */ /* 0x000fe40000000004 */
[----:B------:R-:W-:-:S06]  /*0820*/  FSETP.GEU.AND P0, PT, |R3|, 4.1917929649353027344, PT ;  /* 0x4086232b0300780b */ /* 0x000fcc0003f0e200 */
[----:B------:R-:W-:-:S08]  /*0830*/  DADD R6, R4, -6.75539944105574400000e+15 ;  /* 0xc338000004067429 */ /* 0x000fd00000000000 */
[----:B------:R-:W-:Y:S01]  /*0840*/  DFMA R8, R6, -UR4, R2 ;  /* 0x8000000406087c2b */ /* 0x000fe20008000002 */
[----:B------:R-:W-:Y:S01]  /*0850*/  UMOV UR4, 0x3b39803f ;  /* 0x3b39803f00047882 */ /* 0x000fe20000000000 */
[----:B------:R-:W-:-:S06]  /*0860*/  UMOV UR5, 0x3c7abc9e ;  /* 0x3c7abc9e00057882 */ /* 0x000fcc0000000000 */
[----:B------:R-:W-:Y:S01]  /*0870*/  DFMA R8, R6, -UR4, R8 ;  /* 0x8000000406087c2b */ /* 0x000fe20008000008 */
[----:B------:R-:W-:Y:S01]  /*0880*/  UMOV UR4, 0x69ce2bdf ;  /* 0x69ce2bdf00047882 */ /* 0x000fe20000000000 */
[----:B------:R-:W-:Y:S01]  /*0890*/  IMAD.MOV.U32 R6, RZ, RZ, -0x35dec16 ;  /* 0xfca213eaff067424 */ /* 0x000fe200078e00ff */
[----:B------:R-:W-:Y:S01]  /*08a0*/  MOV R7, 0x3e928af3 ;  /* 0x3e928af300077802 */ /* 0x000fe20000000f00 */
[----:B------:R-:W-:-:S05]  /*08b0*/  UMOV UR5, 0x3e5ade15 ;  /* 0x3e5ade1500057882 */ /* 0x000fca0000000000 */
[----:B------:R-:W-:Y:S01]  /*08c0*/  DFMA R6, R8, UR4, R6 ;  /* 0x0000000408067c2b */ /* 0x000fe20008000006 */
[----:B------:R-:W-:Y:S01]  /*08d0*/  UMOV UR4, 0x62401315 ;  /* 0x6240131500047882 */ /* 0x000fe20000000000 */
[----:B------:R-:W-:-:S06]  /*08e0*/  UMOV UR5, 0x3ec71dee ;  /* 0x3ec71dee00057882 */ /* 0x000fcc0000000000 */
[----:B------:R-:W-:Y:S01]  /*08f0*/  DFMA R6, R8, R6, UR4 ;  /* 0x0000000408067e2b */ /* 0x000fe20008000006 */
        /* <DEDUP_REMOVED lines=20> */
[----:B------:R-:W-:-:S08]  /*0a40*/  DFMA R6, R8, R6, UR4 ;  /* 0x0000000408067e2b */ /* 0x000fd00008000006 */
[----:B------:R-:W-:-:S08]  /*0a50*/  DFMA R6, R8, R6, 1 ;  /* 0x3ff000000806742b */ /* 0x000fd00000000006 */
[----:B------:R-:W-:-:S10]  /*0a60*/  DFMA R8, R8, R6, 1 ;  /* 0x3ff000000808742b */ /* 0x000fd40000000006 */
[----:B------:R-:W-:Y:S02]  /*0a70*/  IMAD R7, R4, 0x100000, R9 ;  /* 0x0010000004077824 */ /* 0x000fe400078e0209 */
[----:B------:R-:W-:Y:S01]  /*0a80*/  IMAD.MOV.U32 R6, RZ, RZ, R8 ;  /* 0x000000ffff067224 */ /* 0x000fe200078e0008 */
[----:B------:R-:W-:Y:S06]  /*0a90*/  @!P0 BRA `(.L_x_3) ;  /* 0x0000000000388947 */ /* 0x000fec0003800000 */
[----:B------:R-:W-:Y:S01]  /*0aa0*/  FSETP.GEU.AND P1, PT, |R3|, 4.2275390625, PT ;  /* 0x408748000300780b */ /* 0x000fe20003f2e200 */
[C---:B------:R-:W-:Y:S02]  /*0ab0*/  DADD R6, R2.reuse, +INF ;  /* 0x7ff0000002067429 */ /* 0x040fe40000000000 */
[----:B------:R-:W-:-:S08]  /*0ac0*/  DSETP.GEU.AND P0, PT, R2, RZ, PT ;  /* 0x000000ff0200722a */ /* 0x000fd00003f0e000 */
[----:B------:R-:W-:Y:S02]  /*0ad0*/  FSEL R6, R6, RZ, P0 ;  /* 0x000000ff06067208 */ /* 0x000fe40000000000 */
[----:B------:R-:W-:Y:S01]  /*0ae0*/  FSEL R7, R7, RZ, P0 ;  /* 0x000000ff07077208 */ /* 0x000fe20000000000 */
[----:B------:R-:W-:Y:S06]  /*0af0*/  @P1 BRA `(.L_x_3) ;  /* 0x0000000000201947 */ /* 0x000fec0003800000 */
[----:B------:R-:W-:Y:S01]  /*0b00*/  LEA.HI R0, R4, R4, RZ, 0x1 ;  /* 0x0000000404007211 */ /* 0x000fe200078f08ff */
[----:B------:R-:W-:-:S03]  /*0b10*/  IMAD.MOV.U32 R6, RZ, RZ, R8 ;  /* 0x000000ffff067224 */ /* 0x000fc600078e0008 */
[----:B------:R-:W-:-:S05]  /*0b20*/  SHF.R.S32.HI R7, RZ, 0x1, R0 ;  /* 0x00000001ff077819 */ /* 0x000fca0000011400 */
[----:B------:R-:W-:Y:S01]  /*0b30*/  IMAD.IADD R2, R4, 0x1, -R7 ;  /* 0x0000000104027824 */ /* 0x000fe200078e0a07 */
[----:B------:R-:W-:-:S04]  /*0b40*/  LEA R7, R7, R9, 0x14 ;  /* 0x0000000907077211 */ /* 0x000fc800078ea0ff */
[----:B------:R-:W-:Y:S01]  /*0b50*/  LEA R3, R2, 0x3ff00000, 0x14 ;  /* 0x3ff0000002037811 */ /* 0x000fe200078ea0ff */
[----:B------:R-:W-:-:S06]  /*0b60*/  IMAD.MOV.U32 R2, RZ, RZ, RZ ;  /* 0x000000ffff027224 */ /* 0x000fcc00078e00ff */
[----:B------:R-:W-:-:S11]  /*0b70*/  DMUL R6, R6, R2 ;  /* 0x0000000206067228 */ /* 0x000fd60000000000 */
.L_x_3:
[----:B------:R-:W0:Y:S01]  /*0b80*/  LDCU UR4, c[0x0][0x38c] ;  /* 0x00007180ff0477ac */ /* 0x000e220008000800 */
[----:B------:R-:W1:Y:S01]  /*0b90*/  F2F.F32.F64 R7, R6 ;  /* 0x0000000600077310 */ /* 0x000e620000301000 */
[----:B0-----:R-:W-:-:S05]  /*0ba0*/  I2FP.F32.S32 R0, UR4 ;  /* 0x0000000400007c45 */ /* 0x001fca0008201400 */
[----:B-1----:R-:W-:-:S05]  /*0bb0*/  FMUL R0, R7, R0 ;  /* 0x0000000007007220 */ /* 0x002fca0000400000 */
[----:B------:R-:W-:-:S13]  /*0bc0*/  FSETP.NEU.AND P0, PT, R0, 1, PT ;  /* 0x3f8000000000780b */ /* 0x000fda0003f0d000 */
[----:B------:R-:W-:Y:S05]  /*0bd0*/  @P0 EXIT ;  /* 0x000000000000094d */ /* 0x000fea0003800000 */
[----:B------:R-:W0:Y:S01]  /*0be0*/  S2R R5, SR_TID.X ;  /* 0x0000000000057919 */ /* 0x000e220000002100 */
[----:B------:R-:W1:Y:S01]  /*0bf0*/  LDC.64 R2, c[0x0][0x380] ;  /* 0x0000e000ff027b82 */ /* 0x000e620000000a00 */
[----:B------:R-:W0:Y:S01]  /*0c00*/  LDCU UR4, c[0x0][0x360] ;  /* 0x00006c00ff0477ac */ /* 0x000e220008000800 */
[----:B------:R-:W0:Y:S02]  /*0c10*/  S2R R0, SR_CTAID.X ;  /* 0x0000000000007919 */ /* 0x000e240000002500 */
[----:B0-----:R-:W-:-:S04]  /*0c20*/  IMAD R5, R0, UR4, R5 ;  /* 0x0000000400057c24 */ /* 0x001fc8000f8e0205 */
[----:B-1----:R-:W-:-:S05]  /*0c30*/  IMAD.WIDE R2, R5, 0x4, R2 ;  /* 0x0000000405027825 */ /* 0x002fca00078e0202 */
[----:B------:R-:W-:Y:S01]  /*0c40*/  STG.E desc[UR6][R2.64], R7 ;  /* 0x0000000702007986 */ /* 0x000fe2000c101906 */
[----:B------:R-:W-:Y:S05]  /*0c50*/  EXIT ;  /* 0x000000000000794d */ /* 0x000fea0003800000 */
.L_x_4:
[----:B------:R-:W-:-:S00]  /*0c60*/  BRA `(.L_x_4) ;  /* 0xfffffffc00fc7947 */ /* 0x000fc0000383ffff */
[----:B------:R-:W-:-:S00]  /*0c70*/  NOP ;  /* 0x0000000000007918 */ /* 0x000fc00000000000 */
        /* <DEDUP_REMOVED lines=8> */
.L_x_14:


//--------------------- .text._Z6memoryPfS_       --------------------------
	.section	.text._Z6memoryPfS_,"ax",@progbits
	.align	128
        .global         _Z6memoryPfS_
        .type           _Z6memoryPfS_,@function
        .size           _Z6memoryPfS_,(.L_x_15 - _Z6memoryPfS_)
        .other          _Z6memoryPfS_,@"STO_CUDA_ENTRY STV_DEFAULT"
_Z6memoryPfS_:
.text._Z6memoryPfS_:
[----:B------:R-:W-:Y:S01]  /*0000*/  LDC R1, c[0x0][0x37c] ;  /* 0x0000df00ff017b82 */ /* 0x000fe20000000800 */
[----:B------:R-:W0:Y:S07]  /*0010*/  S2R R0, SR_TID.X ;  /* 0x0000000000007919 */ /* 0x000e2e0000002100 */
[----:B------:R-:W0:Y:S01]  /*0020*/  S2UR UR6, SR_CTAID.X ;  /* 0x00000000000679c3 */ /* 0x000e220000002500 */
[----:B------:R-:W1:Y:S07]  /*0030*/  LDCU.64 UR4, c[0x0][0x358] ;  /* 0x00006b00ff0477ac */ /* 0x000e6e0008000a00 */
[----:B------:R-:W0:Y:S08]  /*0040*/  LDC R7, c[0x0][0x360] ;  /* 0x0000d800ff077b82 */ /* 0x000e300000000800 */
[----:B------:R-:W2:Y:S08]  /*0050*/  LDC.64 R2, c[0x0][0x388] ;  /* 0x0000e200ff027b82 */ /* 0x000eb00000000a00 */
[----:B------:R-:W3:Y:S01]  /*0060*/  LDC.64 R4, c[0x0][0x380] ;  /* 0x0000e000ff047b82 */ /* 0x000ee20000000a00 */
[----:B0-----:R-:W-:-:S04]  /*0070*/  IMAD R7, R7, UR6, R0 ;  /* 0x0000000607077c24 */ /* 0x001fc8000f8e0200 */
[----:B--2---:R-:W-:-:S06]  /*0080*/  IMAD.WIDE R2, R7, 0x4, R2 ;  /* 0x0000000407027825 */ /* 0x004fcc00078e0202 */
[----:B-1----:R-:W2:Y:S01]  /*0090*/  LDG.E R3, desc[UR4][R2.64] ;  /* 0x0000000402037981 */ /* 0x002ea2000c1e1900 */
[----:B---3--:R-:W-:-:S05]  /*00a0*/  IMAD.WIDE R4, R7, 0x4, R4 ;  /* 0x0000000407047825 */ /* 0x008fca00078e0204 */
[----:B--2---:R-:W-:Y:S01]  /*00b0*/  STG.E desc[UR4][R4.64], R3 ;  /* 0x0000000304007986 */ /* 0x004fe2000c101904 */
[----:B------:R-:W-:Y:S05]  /*00c0*/  EXIT ;  /* 0x000000000000794d */ /* 0x000fea0003800000 */
.L_x_5:
        /* <DEDUP_REMOVED lines=11> */
.L_x_15:


//--------------------- .text._Z4basePfS_         --------------------------
	.section	.text._Z4basePfS_,"ax",@progbits
	.align	128
        .global         _Z4basePfS_
        .type           _Z4basePfS_,@function
        .size           _Z4basePfS_,(.L_x_16 - _Z4basePfS_)
        .other          _Z4basePfS_,@"STO_CUDA_ENTRY STV_DEFAULT"
_Z4basePfS_:
.text._Z4basePfS_:
[----:B------:R-:W-:Y:S01]  /*0000*/  LDC R1, c[0x0][0x37c] ;  /* 0x0000df00ff017b82 */ /* 0x000fe20000000800 */
[----:B------:R-:W0:Y:S07]  /*0010*/  S2R R3, SR_TID.X ;  /* 0x0000000000037919 */ /* 0x000e2e0000002100 */
[----:B------:R-:W0:Y:S01]  /*0020*/  S2UR UR4, SR_CTAID.X ;  /* 0x00000000000479c3 */ /* 0x000e220000002500 */
[----:B------:R-:W1:Y:S07]  /*0030*/  LDCU.64 UR6, c[0x0][0x358] ;  /* 0x00006b00ff0677ac */ /* 0x000e6e0008000a00 */
[----:B------:R-:W0:Y:S08]  /*0040*/  LDC R2, c[0x0][0x360] ;  /* 0x0000d800ff027b82 */ /* 0x000e300000000800 */
[----:B------:R-:W2:Y:S01]  /*0050*/  LDC.64 R4, c[0x0][0x388] ;  /* 0x0000e200ff047b82 */ /* 0x000ea20000000a00 */
[----:B0-----:R-:W-:-:S04]  /*0060*/  IMAD R2, R2, UR4, R3 ;  /* 0x0000000402027c24 */ /* 0x001fc8000f8e0203 */
[----:B--2---:R-:W-:-:S05]  /*0070*/  IMAD.WIDE R4, R2, 0x4, R4 ;  /* 0x0000000402047825 */ /* 0x004fca00078e0204 */
[----:B-1----:R-:W2:Y:S01]  /*0080*/  LDG.E R0, desc[UR6][R4.64] ;  /* 0x0000000604007981 */ /* 0x002ea2000c1e1900 */
[----:B------:R-:W-:Y:S01]  /*0090*/  BSSY.RECONVERGENT B0, `(.L_x_6) ;  /* 0x0000069000007945 */ /* 0x000fe20003800200 */
[C---:B--2---:R-:W-:Y:S01]  /*00a0*/  FMUL R3, R0.reuse, 0.63661974668502807617 ;  /* 0x3f22f98300037820 */ /* 0x044fe20000400000 */
[----:B------:R-:W-:-:S05]  /*00b0*/  FSETP.GE.AND P0, PT, |R0|, 105615, PT ;  /* 0x47ce47800000780b */ /* 0x000fca0003f06200 */
[----:B------:R-:W0:Y:S02]  /*00c0*/  F2I.NTZ R3, R3 ;  /* 0x0000000300037305 */ /* 0x000e240000203100 */
[----:B0-----:R-:W-:-:S05]  /*00d0*/  I2FP.F32.S32 R7, R3 ;  /* 0x0000000300077245 */ /* 0x001fca0000201400 */
[----:B------:R-:W-:-:S04]  /*00e0*/  FFMA R6, R7, -1.5707962512969970703, R0 ;  /* 0xbfc90fda07067823 */ /* 0x000fc80000000000 */
[----:B------:R-:W-:-:S04]  /*00f0*/  FFMA R6, R7, -7.5497894158615963534e-08, R6 ;  /* 0xb3a2216807067823 */ /* 0x000fc80000000006 */
[----:B------:R-:W-:Y:S01]  /*0100*/  FFMA R6, R7, -5.3903029534742383927e-15, R6 ;  /* 0xa7c234c507067823 */ /* 0x000fe20000000006 */
[----:B------:R-:W-:Y:S06]  /*0110*/  @!P0 BRA `(.L_x_7) ;  /* 0x0000000400808947 */ /* 0x000fec0003800000 */
        /* <DEDUP_REMOVED lines=9> */
[----:B------:R-:W-:Y:S01]  /*01b0*/  UMOV UR5, URZ ;  /* 0x000000ff00057c82 */ /* 0x000fe20008000000 */
[----:B------:R-:W-:-:S05]  /*01c0*/  UMOV UR4, URZ ;  /* 0x000000ff00047c82 */ /* 0x000fca0008000000 */
.L_x_8:
[----:B0-----:R-:W-:Y:S01]  /*01d0*/  IMAD.U32 R6, RZ, RZ, UR8 ;  /* 0x00000008ff067e24 */ /* 0x001fe2000f8e00ff */
[----:B------:R-:W-:-:S05]  /*01e0*/  MOV R7, UR9 ;  /* 0x0000000900077c02 */ /* 0x000fca0008000f00 */
        /* <DEDUP_REMOVED lines=14> */
[----:B------:R-:W-:Y:S01]  /*02d0*/  IADD3.X R11, PT, PT, R5, UR5, RZ, P6, !PT ;  /* 0x00000005050b7c10 */ /* 0x000fe2000b7fe4ff */
[--C-:B------:R-:W-:Y:S01]  /*02e0*/  @P0 IMAD.MOV.U32 R9, RZ, RZ, R4.reuse ;  /* 0x000000ffff090224 */ /* 0x100fe200078e0004 */
[----:B------:R-:W-:Y:S01]  /*02f0*/  @P4 MOV R14, R4 ;  /* 0x00000004000e4202 */ /* 0x000fe20000000f00 */
[--C-:B------:R-:W-:Y:S02]  /*0300*/  @P1 IMAD.MOV.U32 R10, RZ, RZ, R4.reuse ;  /* 0x000000ffff0a1224 */ /* 0x100fe400078e0004 */
[--C-:B------:R-:W-:Y:S02]  /*0310*/  @P2 IMAD.MOV.U32 R12, RZ, RZ, R4.reuse ;  /* 0x000000ffff0c2224 */ /* 0x100fe400078e0004 */
[--C-:B------:R-:W-:Y:S02]  /*0320*/  @P3 IMAD.MOV.U32 R13, RZ, RZ, R4.reuse ;  /* 0x000000ffff0d3224 */ /* 0x100fe400078e0004 */
[----:B------:R-:W-:Y:S01]  /*0330*/  @P5 IMAD.MOV.U32 R15, RZ, RZ, R4 ;  /* 0x000000ffff0f5224 */ /* 0x000fe200078e0004 */
[----:B------:R-:W-:Y:S06]  /*0340*/  BRA.U UP0, `(.L_x_8) ;  /* 0xfffffffd00a07547 */ /* 0x000fec000b83ffff */
[----:B------:R-:W-:Y:S01]  /*0350*/  SHF.R.U32.HI R3, RZ, 0x17, R0 ;  /* 0x00000017ff037819 */ /* 0x000fe20000011600 */
[----:B------:R-:W-:Y:S03]  /*0360*/  BSSY.RECONVERGENT B1, `(.L_x_9) ;  /* 0x0000029000017945 */ /* 0x000fe60003800200 */
[C---:B------:R-:W-:Y:S02]  /*0370*/  LOP3.LUT R4, R3.reuse, 0xe0, RZ, 0xc0, !PT ;  /* 0x000000e003047812 */ /* 0x040fe400078ec0ff */
[----:B------:R-:W-:-:S03]  /*0380*/  LOP3.LUT P6, RZ, R3, 0x1f, RZ, 0xc0, !PT ;  /* 0x0000001f03ff7812 */ /* 0x000fc600078cc0ff */
[----:B------:R-:W-:-:S05]  /*0390*/  VIADD R4, R4, 0xffffff80 ;  /* 0xffffff8004047836 */ /* 0x000fca0000000000 */
        /* <DEDUP_REMOVED lines=8> */
[----:B------:R-:W-:Y:S02]  /*0420*/  @P3 MOV R4, R9 ;  /* 0x0000000900043202 */ /* 0x000fe40000000f00 */
[C---:B------:R-:W-:Y:S01]  /*0430*/  ISETP.EQ.AND P3, PT, R6.reuse, -0x4, PT ;  /* 0xfffffffc0600780c */ /* 0x040fe20003f62270 */
[----:B------:R-:W-:Y:S02]  /*0440*/  @P4 IMAD.MOV.U32 R5, RZ, RZ, R9 ;  /* 0x000000ffff054224 */ /* 0x000fe400078e0009 */
[----:B------:R-:W-:Y:S01]  /*0450*/  @P4 IMAD.MOV.U32 R4, RZ, RZ, R10 ;  /* 0x000000ffff044224 */ /* 0x000fe200078e000a */
[----:B------:R-:W-:Y:S01]  /*0460*/  ISETP.EQ.AND P4, PT, R6, 0x4, PT ;  /* 0x000000040600780c */ /* 0x000fe20003f82270 */
[----:B------:R-:W-:Y:S02]  /*0470*/  @P2 IMAD.MOV.U32 R4, RZ, RZ, R12 ;  /* 0x000000ffff042224 */ /* 0x000fe400078e000c */
[----:B------:R-:W-:Y:S02]  /*0480*/  @P1 IMAD.MOV.U32 R4, RZ, RZ, R13 ;  /* 0x000000ffff041224 */ /* 0x000fe400078e000d */
[----:B------:R-:W-:-:S02]  /*0490*/  @P0 IMAD.MOV.U32 R4, RZ, RZ, R14 ;  /* 0x000000ffff040224 */ /* 0x000fc400078e000e */
[----:B------:R-:W-:Y:S01]  /*04a0*/  @P2 IMAD.MOV.U32 R5, RZ, RZ, R10 ;  /* 0x000000ffff052224 */ /* 0x000fe200078e000a */
[----:B------:R-:W-:Y:S01]  /*04b0*/  @P1 MOV R5, R12 ;  /* 0x0000000c00051202 */ /* 0x000fe20000000f00 */
[----:B------:R-:W-:Y:S01]  /*04c0*/  @P0 IMAD.MOV.U32 R5, RZ, RZ, R13 ;  /* 0x000000ffff050224 */ /* 0x000fe200078e000d */
[----:B------:R-:W-:Y:S01]  /*04d0*/  @P3 MOV R4, R15 ;  /* 0x0000000f00043202 */ /* 0x000fe20000000f00 */
[----:B------:R-:W-:Y:S02]  /*04e0*/  @P5 IMAD.MOV.U32 R4, RZ, RZ, R11 ;  /* 0x000000ffff045224 */ /* 0x000fe400078e000b */
[----:B------:R-:W-:Y:S02]  /*04f0*/  @P3 IMAD.MOV.U32 R5, RZ, RZ, R14 ;  /* 0x000000ffff053224 */ /* 0x000fe400078e000e */
[----:B------:R-:W-:Y:S02]  /*0500*/  @P5 IMAD.MOV.U32 R5, RZ, RZ, R15 ;  /* 0x000000ffff055224 */ /* 0x000fe400078e000f */
[----:B------:R-:W-:-:S02]  /*0510*/  @P4 IMAD.MOV.U32 R5, RZ, RZ, R11 ;  /* 0x000000ffff054224 */ /* 0x000fc400078e000b */
[----:B------:R-:W-:Y:S01]  /*0520*/  IMAD.MOV.U32 R8, RZ, RZ, R4 ;  /* 0x000000ffff087224 */ /* 0x000fe200078e0004 */
[----:B------:R-:W-:Y:S06]  /*0530*/  @!P6 BRA `(.L_x_10) ;  /* 0x00000000002ce947 */ /* 0x000fec0003800000 */
[----:B------:R-:W-:Y:S01]  /*0540*/  @P2 MOV R4, R9 ;  /* 0x0000000900042202 */ /* 0x000fe20000000f00 */
[----:B------:R-:W-:Y:S01]  /*0550*/  @P1 IMAD.MOV.U32 R4, RZ, RZ, R10 ;  /* 0x000000ffff041224 */ /* 0x000fe200078e000a */
[----:B------:R-:W-:Y:S01]  /*0560*/  LOP3.LUT R3, R3, 0x1f, RZ, 0xc0, !PT ;  /* 0x0000001f03037812 */ /* 0x000fe200078ec0ff */
[----:B------:R-:W-:Y:S01]  /*0570*/  @P0 IMAD.MOV.U32 R4, RZ, RZ, R12 ;  /* 0x000000ffff040224 */ /* 0x000fe200078e000c */
[----:B------:R-:W-:Y:S01]  /*0580*/  ISETP.EQ.AND P0, PT, R6, 0x8, PT ;  /* 0x000000080600780c */ /* 0x000fe20003f02270 */
[----:B------:R-:W-:Y:S01]  /*0590*/  @P3 IMAD.MOV.U32 R4, RZ, RZ, R13 ;  /* 0x000000ffff043224 */ /* 0x000fe200078e000d */
[----:B------:R-:W-:Y:S01]  /*05a0*/  SHF.L.W.U32.HI R8, R5, R3, R8 ;  /* 0x0000000305087219 */ /* 0x000fe20000010e08 */
[----:B------:R-:W-:Y:S01]  /*05b0*/  @P5 IMAD.MOV.U32 R4, RZ, RZ, R14 ;  /* 0x000000ffff045224 */ /* 0x000fe200078e000e */
[----:B------:R-:W-:-:S09]  /*05c0*/  @P4 MOV R4, R15 ;  /* 0x0000000f00044202 */ /* 0x000fd20000000f00 */
[----:B------:R-:W-:-:S05]  /*05d0*/  @P0 IMAD.MOV.U32 R4, RZ, RZ, R11 ;  /* 0x000000ffff040224 */ /* 0x000fca00078e000b */
[----:B------:R-:W-:-:S07]  /*05e0*/  SHF.L.W.U32.HI R5, R4, R3, R5 ;  /* 0x0000000304057219 */ /* 0x000fce0000010e05 */
.L_x_10:
[----:B------:R-:W-:Y:S05]  /*05f0*/  BSYNC.RECONVERGENT B1 ;  /* 0x0000000000017941 */ /* 0x000fea0003800200 */
.L_x_9:
        /* <DEDUP_REMOVED lines=12> */
[----:B------:R-:W-:-:S03]  /*06c0*/  ISETP.GE.AND P1, PT, R0, RZ, PT ;  /* 0x000000ff0000720c */ /* 0x000fc60003f26270 */
[----:B------:R-:W-:-:S04]  /*06d0*/  IMAD.MOV R0, RZ, RZ, -R3 ;  /* 0x000000ffff007224 */ /* 0x000fc800078e0a03 */
[----:B------:R-:W-:Y:S01]  /*06e0*/  @!P0 IMAD.MOV.U32 R3, RZ, RZ, R0 ;  /* 0x000000ffff038224 */ /* 0x000fe200078e0000 */
[----:B0-----:R-:W-:-:S10]  /*06f0*/  DMUL R4, R4, UR4 ;  /* 0x0000000404047c28 */ /* 0x001fd40008000000 */
[----:B------:R-:W0:Y:S02]  /*0700*/  F2F.F32.F64 R4, R4 ;  /* 0x0000000400047310 */ /* 0x000e240000301000 */
[----:B0-----:R-:W-:-:S07]  /*0710*/  FSEL R6, -R4, R4, !P1 ;  /* 0x0000000404067208 */ /* 0x001fce0004800100 */
.L_x_7:
[----:B------:R-:W-:Y:S05]  /*0720*/  BSYNC.RECONVERGENT B0 ;  /* 0x0000000000007941 */ /* 0x000fea0003800200 */
.L_x_6:
[----:B------:R-:W-:Y:S01]  /*0730*/  MOV R0, 0x37cbac00 ;  /* 0x37cbac0000007802 */ /* 0x000fe20000000f00 */
[----:B------:R-:W-:Y:S01]  /*0740*/  FMUL R5, R6, R6 ;  /* 0x0000000606057220 */ /* 0x000fe20000400000 */
[C---:B------:R-:W-:Y:S01]  /*0750*/  LOP3.LUT R4, R3.reuse, 0x1, RZ, 0xc0, !PT ;  /* 0x0000000103047812 */ /* 0x040fe200078ec0ff */
[----:B------:R-:W-:Y:S01]  /*0760*/  IMAD.MOV.U32 R8, RZ, RZ, 0x3d2aaabb ;  /* 0x3d2aaabbff087424 */ /* 0x000fe200078e00ff */
[----:B------:R-:W-:Y:S01]  /*0770*/  LOP3.LUT P1, RZ, R3, 0x2, RZ, 0xc0, !PT ;  /* 0x0000000203ff7812 */ /* 0x000fe2000782c0ff */
[----:B------:R-:W-:Y:S01]  /*0780*/  FFMA R0, R5, R0, -0.0013887860113754868507 ;  /* 0xbab607ed05007423 */ /* 0x000fe20000000000 */
[----:B------:R-:W-:Y:S01]  /*0790*/  ISETP.NE.U32.AND P0, PT, R4, 0x1, PT ;  /* 0x000000010400780c */ /* 0x000fe20003f05070 */
[----:B------:R-:W-:Y:S01]  /*07a0*/  IMAD.MOV.U32 R7, RZ, RZ, 0x3effffff ;  /* 0x3effffffff077424 */ /* 0x000fe200078e00ff */
[----:B------:R-:W-:Y:S01]  /*07b0*/  UMOV UR4, 0xfefa39ef ;  /* 0xfefa39ef00047882 */ /* 0x000fe20000000000 */
[----:B------:R-:W-:Y:S01]  /*07c0*/  UMOV UR5, 0x3fe62e42 ;  /* 0x3fe62e4200057882 */ /* 0x000fe20000000000 */
[----:B------:R-:W-:Y:S01]  /*07d0*/  FSEL R4, R0, -0.00019574658654164522886, !P0 ;  /* 0xb94d415300047808 */ /* 0x000fe20004000000 */
[----:B------:R-:W-:Y:S01]  /*07e0*/  BSSY.RECONVERGENT B0, `(.L_x_11) ;  /* 0x0000044000007945 */ /* 0x000fe20003800200 */
[----:B------:R-:W-:-:S02]  /*07f0*/  FSEL R8, R8, 0.0083327032625675201416, !P0 ;  /* 0x3c0885e408087808 */ /* 0x000fc40004000000 */
[----:B------:R-:W-:Y:S01]  /*0800*/  FSEL R0, R6, 1, P0 ;  /* 0x3f80000006007808 */ /* 0x000fe20000000000 */
[----:B------:R-:W-:Y:S01]  /*0810*/  IMAD.MOV.U32 R6, RZ, RZ, 0x652b82fe ;  /* 0x652b82feff067424 */ /* 0x000fe200078e00ff */
[----:B------:R-:W-:Y:S01]  /*0820*/  FSEL R7, -R7, -0.16666662693023681641, !P0 ;  /* 0xbe2aaaa807077808 */ /* 0x000fe20004000100 */
[C---:B------:R-:W-:Y:S02]  /*0830*/  FFMA R4, R5.reuse, R4, R8 ;  /* 0x0000000405047223 */ /* 0x040fe40000000008 */
[C---:B------:R-:W-:Y:S02]  /*0840*/  FFMA R3, R5.reuse, R0, RZ ;  /* 0x0000000005037223 */ /* 0x040fe400000000ff */
[----:B------:R-:W-:Y:S01]  /*0850*/  FFMA R4, R5, R4, R7 ;  /* 0x0000000405047223 */ /* 0x000fe20000000007 */
[----:B------:R-:W-:-:S03]  /*0860*/  IMAD.MOV.U32 R7, RZ, RZ, 0x3ff71547 ;  /* 0x3ff71547ff077424 */ /* 0x000fc600078e00ff */
[----:B------:R-:W-:-:S04]  /*0870*/  FFMA R0, R3, R4, R0 ;  /* 0x0000000403007223 */ /* 0x000fc80000000000 */
        /* <DEDUP_REMOVED lines=11> */
[----:B------:R-:W-:Y:S01]  /*0930*/  MOV R10, 0xfca213ea ;  /* 0xfca213ea000a7802 */ /* 0x000fe20000000f00 */
[----:B------:R-:W-:Y:S01]  /*0940*/  IMAD.MOV.U32 R11, RZ, RZ, 0x3e928af3 ;  /* 0x3e928af3ff0b7424 */ /* 0x000fe200078e00ff */
        /* <DEDUP_REMOVED lines=26> */
[C---:B------:R-:W-:Y:S02]  /*0af0*/  DFMA R12, R8.reuse, R10, 1 ;  /* 0x3ff00000080c742b */ /* 0x040fe4000000000a */
[----:B------:R-:W0:Y:S06]  /*0b00*/  LDC.64 R10, c[0x0][0x380] ;  /* 0x0000e000ff0a7b82 */ /* 0x000e2c0000000a00 */
        /* <DEDUP_REMOVED lines=8> */
[----:B------:R-:W-:Y:S01]  /*0b90*/  @!P1 LEA.HI R0, R6, R6, RZ, 0x1 ;  /* 0x0000000606009211 */ /* 0x000fe200078f08ff */
[----:B------:R-:W-:Y:S01]  /*0ba0*/  @!P1 IMAD.MOV.U32 R4, RZ, RZ, R12 ;  /* 0x000000ffff049224 */ /* 0x000fe200078e000c */
[----:B------:R-:W-:Y:S02]  /*0bb0*/  FSEL R9, R9, RZ, P0 ;  /* 0x000000ff09097208 */ /* 0x000fe40000000000 */
[----:B------:R-:W-:-:S05]  /*0bc0*/  @!P1 SHF.R.S32.HI R5, RZ, 0x1, R0 ;  /* 0x00000001ff059819 */ /* 0x000fca0000011400 */
[----:B------:R-:W-:Y:S01]  /*0bd0*/  @!P1 IMAD.IADD R6, R6, 0x1, -R5 ;  /* 0x0000000106069824 */ /* 0x000fe200078e0a05 */
[----:B------:R-:W-:-:S04]  /*0be0*/  @!P1 LEA R5, R5, R13, 0x14 ;  /* 0x0000000d05059211 */ /* 0x000fc800078ea0ff */
[----:B------:R-:W-:Y:S01]  /*0bf0*/  @!P1 LEA R7, R6, 0x3ff00000, 0x14 ;  /* 0x3ff0000006079811 */ /* 0x000fe200078ea0ff */
[----:B------:R-:W-:-:S06]  /*0c00*/  @!P1 IMAD.MOV.U32 R6, RZ, RZ, RZ ;  /* 0x000000ffff069224 */ /* 0x000fcc00078e00ff */
[----:B------:R-:W-:-:S11]  /*0c10*/  @!P1 DMUL R8, R4, R6 ;  /* 0x0000000604089228 */ /* 0x000fd60000000000 */
.L_x_12:
[----:B------:R-:W-:Y:S05]  /*0c20*/  BSYNC.RECONVERGENT B0 ;  /* 0x0000000000007941 */ /* 0x000fea0003800200 */
.L_x_11:
[----:B------:R-:W1:Y:S01]  /*0c30*/  F2F.F32.F64 R9, R8 ;  /* 0x0000000800097310 */ /* 0x000e620000301000 */
[----:B0-----:R-:W-:-:S05]  /*0c40*/  IMAD.WIDE R10, R2, 0x4, R10 ;  /* 0x00000004020a7825 */ /* 0x001fca00078e020a */
[----:B-1----:R-:W-:Y:S01]  /*0c50*/  STG.E desc[UR6][R10.64], R9 ;  /* 0x000000090a007986 */ /* 0x002fe2000c101906 */
[----:B------:R-:W-:Y:S05]  /*0c60*/  EXIT ;  /* 0x000000000000794d */ /* 0x000fea0003800000 */
.L_x_13:
        /* <DEDUP_REMOVED lines=9> */
.L_x_16:


//--------------------- .nv.global.init           --------------------------
	.section	.nv.global.init,"aw",@progbits
	.align	4
.nv.global.init:
	.type		__cudart_i2opi_f,@object
	.size		__cudart_i2opi_f,(.L_0 - __cudart_i2opi_f)
__cudart_i2opi_f:
        /*0000*/ 	.byte	0x41, 0x90, 0x43, 0x3c, 0x99, 0x95, 0x62, 0xdb, 0xc0, 0xdd, 0x34, 0xf5, 0xd1, 0x57, 0x27, 0xfc
        /*0010*/ 	.byte	0x29, 0x15, 0x44, 0x4e, 0x6e, 0x83, 0xf9, 0xa2
.L_0:


//--------------------- .nv.shared.reserved.0     --------------------------
	.section	.nv.shared.reserved.0,"aw",@nobits
	.weak		__nv_reservedSMEM_offset_0_alias
	.size		__nv_reservedSMEM_offset_0_alias, 0, 64
	.other		__nv_reservedSMEM_offset_0_alias,@"STO_CUDA_RESERVED_SHARED STV_DEFAULT"
__nv_reservedSMEM_offset_0_alias:
	.zero		0
	.zero		64


//--------------------- .nv.constant0._Z4mathPffi --------------------------
	.section	.nv.constant0._Z4mathPffi,"a",@progbits
	.sectionflags	@""
	.align	4
.nv.constant0._Z4mathPffi:
	.zero		912


//--------------------- .nv.constant0._Z6memoryPfS_ --------------------------
	.section	.nv.constant0._Z6memoryPfS_,"a",@progbits
	.sectionflags	@""
	.align	4
.nv.constant0._Z6memoryPfS_:
	.zero		912


//--------------------- .nv.constant0._Z4basePfS_ --------------------------
	.section	.nv.constant0._Z4basePfS_,"a",@progbits
	.sectionflags	@""
	.align	4
.nv.constant0._Z4basePfS_:
	.zero		912


//--------------------- SYMBOLS --------------------------

	.type		.nv.reservedSmem.offset0,@object
	.size		.nv.reservedSmem.offset0,0x4
